//
// Generated by NVIDIA NVVM Compiler
//
// Compiler Build ID: CL-36424714
// Cuda compilation tools, release 13.0, V13.0.88
// Based on NVVM 20.0.0
//

.version 9.0
.target sm_100
.address_size 64

	// .globl	_Z22kernel_sha1_nonce_hashPyPhPbS_S0_

.visible .entry _Z22kernel_sha1_nonce_hashPyPhPbS_S0_(
	.param .u64 .ptr .align 1 _Z22kernel_sha1_nonce_hashPyPhPbS_S0__param_0,
	.param .u64 .ptr .align 1 _Z22kernel_sha1_nonce_hashPyPhPbS_S0__param_1,
	.param .u64 .ptr .align 1 _Z22kernel_sha1_nonce_hashPyPhPbS_S0__param_2,
	.param .u64 .ptr .align 1 _Z22kernel_sha1_nonce_hashPyPhPbS_S0__param_3,
	.param .u64 .ptr .align 1 _Z22kernel_sha1_nonce_hashPyPhPbS_S0__param_4
)
{
	.local .align 8 .b8 	__local_depot0[184];
	.reg .b64 	%SP;
	.reg .b64 	%SPL;
	.reg .pred 	%p<67>;
	.reg .b16 	%rs<209>;
	.reg .b32 	%r<3691>;
	.reg .b64 	%rd<145>;

	mov.u64 	%SPL, __local_depot0;
	ld.param.u64 	%rd30, [_Z22kernel_sha1_nonce_hashPyPhPbS_S0__param_3];
	cvta.to.global.u64 	%rd31, %rd30;
	add.u64 	%rd1, %SPL, 0;
	add.u64 	%rd2, %SPL, 120;
	add.u64 	%rd3, %SPL, 140;
	add.u64 	%rd141, %SPL, 160;
	mov.u32 	%r48, %tid.x;
	mov.u32 	%r49, %ctaid.x;
	mov.u32 	%r50, %ntid.x;
	mad.lo.s32 	%r51, %r49, %r50, %r48;
	cvt.u64.u32 	%rd36, %r51;
	ld.global.u64 	%rd37, [%rd31];
	add.s64 	%rd5, %rd37, %rd36;
	setp.eq.s64 	%p1, %rd5, 0;
	@%p1 bra 	$L__BB0_46;
	mov.b32 	%r3673, 0;
	mov.u64 	%rd138, %rd5;
$L__BB0_2:
	mul.hi.u64 	%rd38, %rd138, -3689348814741910323;
	shr.u64 	%rd7, %rd38, 3;
	mul.lo.s64 	%rd39, %rd7, 10;
	sub.s64 	%rd40, %rd138, %rd39;
	cvt.u16.u64 	%rs1, %rd40;
	add.s16 	%rs2, %rs1, 48;
	add.s32 	%r3674, %r3673, 1;
	cvt.u64.u32 	%rd41, %r3673;
	add.s64 	%rd42, %rd3, %rd41;
	st.local.u8 	[%rd42], %rs2;
	setp.gt.u64 	%p2, %rd138, 9;
	mov.u64 	%rd138, %rd7;
	mov.u32 	%r3673, %r3674;
	@%p2 bra 	$L__BB0_2;
$L__BB0_3:
	mov.b16 	%rs4, 25185;
	st.local.u16 	[%rd141], %rs4;
	cvt.u64.u32 	%rd8, %r3674;
	setp.eq.s32 	%p3, %r3674, 0;
	@%p3 bra 	$L__BB0_6;
	add.s64 	%rd9, %rd141, 2;
	mov.b64 	%rd139, 0;
$L__BB0_5:
	add.s64 	%rd44, %rd3, %rd139;
	ld.local.u8 	%rs5, [%rd44];
	add.s64 	%rd45, %rd9, %rd139;
	st.local.u8 	[%rd45], %rs5;
	add.s64 	%rd139, %rd139, 1;
	setp.lt.u64 	%p4, %rd139, %rd8;
	@%p4 bra 	$L__BB0_5;
$L__BB0_6:
	mov.b64 	%rd140, 0;
$L__BB0_7:
	add.s64 	%rd47, %rd2, %rd140;
	mov.b16 	%rs6, 0;
	st.local.u8 	[%rd47], %rs6;
	add.s64 	%rd13, %rd140, 1;
	setp.lt.u64 	%p5, %rd140, 19;
	mov.u64 	%rd140, %rd13;
	@%p5 bra 	$L__BB0_7;
	cvt.u32.u64 	%r55, %rd8;
	mov.b32 	%r3676, 0;
	st.local.u32 	[%rd1+64], %r3676;
	mov.b64 	%rd48, 0;
	st.local.u64 	[%rd1+72], %rd48;
	mov.b32 	%r56, -1157373300;
	mov.b32 	%r57, 1742612993;
	st.local.v2.u32 	[%rd1+80], {%r57, %r56};
	mov.b32 	%r58, -1835800094;
	mov.b32 	%r59, 18805212;
	st.local.v2.u32 	[%rd1+88], {%r59, %r58};
	mov.b32 	%r60, 1518500249;
	mov.b32 	%r61, -839965783;
	st.local.v2.u32 	[%rd1+96], {%r61, %r60};
	mov.b32 	%r62, -1894007588;
	mov.b32 	%r63, 1859775393;
	st.local.v2.u32 	[%rd1+104], {%r63, %r62};
	mov.b32 	%r64, -899497514;
	st.local.u32 	[%rd1+112], %r64;
	add.s32 	%r65, %r55, 2;
	max.u32 	%r66, %r65, 1;
	cvt.u64.u32 	%rd142, %r66;
$L__BB0_9:
	ld.local.u8 	%rs7, [%rd141];
	cvt.u64.u32 	%rd49, %r3676;
	add.s64 	%rd50, %rd1, %rd49;
	st.local.u8 	[%rd50], %rs7;
	ld.local.u32 	%r67, [%rd1+64];
	add.s32 	%r3676, %r67, 1;
	st.local.u32 	[%rd1+64], %r3676;
	setp.ne.s32 	%p6, %r3676, 64;
	@%p6 bra 	$L__BB0_11;
	ld.local.v2.b32 	{%r69, %r70}, [%rd1];
	bfe.u32 	%r71, %r70, 16, 8;
	cvt.u16.u32 	%rs8, %r71;
	bfe.u32 	%r72, %r70, 8, 8;
	bfe.u32 	%r73, %r70, 0, 8;
	bfe.u32 	%r74, %r69, 16, 8;
	cvt.u16.u32 	%rs9, %r74;
	bfe.u32 	%r75, %r69, 8, 8;
	bfe.u32 	%r76, %r69, 0, 8;
	shl.b32 	%r77, %r76, 24;
	shl.b32 	%r78, %r75, 16;
	and.b32  	%r79, %r78, 16711680;
	or.b32  	%r80, %r79, %r77;
	and.b16  	%rs10, %rs9, 255;
	mul.wide.u16 	%r81, %rs10, 256;
	or.b32  	%r82, %r80, %r81;
	bfe.u32 	%r83, %r69, 24, 8;
	or.b32  	%r84, %r82, %r83;
	shl.b32 	%r85, %r73, 24;
	shl.b32 	%r86, %r72, 16;
	and.b32  	%r87, %r86, 16711680;
	or.b32  	%r88, %r87, %r85;
	and.b16  	%rs11, %rs8, 255;
	mul.wide.u16 	%r89, %rs11, 256;
	or.b32  	%r90, %r88, %r89;
	bfe.u32 	%r91, %r70, 24, 8;
	or.b32  	%r92, %r90, %r91;
	ld.local.v2.b32 	{%r93, %r94}, [%rd1+8];
	bfe.u32 	%r95, %r94, 16, 8;
	cvt.u16.u32 	%rs12, %r95;
	bfe.u32 	%r96, %r94, 8, 8;
	bfe.u32 	%r97, %r94, 0, 8;
	bfe.u32 	%r98, %r93, 16, 8;
	cvt.u16.u32 	%rs13, %r98;
	bfe.u32 	%r99, %r93, 8, 8;
	bfe.u32 	%r100, %r93, 0, 8;
	shl.b32 	%r101, %r100, 24;
	shl.b32 	%r102, %r99, 16;
	and.b32  	%r103, %r102, 16711680;
	or.b32  	%r104, %r103, %r101;
	and.b16  	%rs14, %rs13, 255;
	mul.wide.u16 	%r105, %rs14, 256;
	or.b32  	%r106, %r104, %r105;
	bfe.u32 	%r107, %r93, 24, 8;
	or.b32  	%r108, %r106, %r107;
	shl.b32 	%r109, %r97, 24;
	shl.b32 	%r110, %r96, 16;
	and.b32  	%r111, %r110, 16711680;
	or.b32  	%r112, %r111, %r109;
	and.b16  	%rs15, %rs12, 255;
	mul.wide.u16 	%r113, %rs15, 256;
	or.b32  	%r114, %r112, %r113;
	bfe.u32 	%r115, %r94, 24, 8;
	or.b32  	%r116, %r114, %r115;
	ld.local.v2.b32 	{%r117, %r118}, [%rd1+16];
	bfe.u32 	%r119, %r118, 16, 8;
	cvt.u16.u32 	%rs16, %r119;
	bfe.u32 	%r120, %r118, 8, 8;
	bfe.u32 	%r121, %r118, 0, 8;
	bfe.u32 	%r122, %r117, 16, 8;
	cvt.u16.u32 	%rs17, %r122;
	bfe.u32 	%r123, %r117, 8, 8;
	bfe.u32 	%r124, %r117, 0, 8;
	shl.b32 	%r125, %r124, 24;
	shl.b32 	%r126, %r123, 16;
	and.b32  	%r127, %r126, 16711680;
	or.b32  	%r128, %r127, %r125;
	and.b16  	%rs18, %rs17, 255;
	mul.wide.u16 	%r129, %rs18, 256;
	or.b32  	%r130, %r128, %r129;
	bfe.u32 	%r131, %r117, 24, 8;
	or.b32  	%r132, %r130, %r131;
	shl.b32 	%r133, %r121, 24;
	shl.b32 	%r134, %r120, 16;
	and.b32  	%r135, %r134, 16711680;
	or.b32  	%r136, %r135, %r133;
	and.b16  	%rs19, %rs16, 255;
	mul.wide.u16 	%r137, %rs19, 256;
	or.b32  	%r138, %r136, %r137;
	bfe.u32 	%r139, %r118, 24, 8;
	or.b32  	%r140, %r138, %r139;
	ld.local.v2.b32 	{%r141, %r142}, [%rd1+24];
	bfe.u32 	%r143, %r142, 16, 8;
	cvt.u16.u32 	%rs20, %r143;
	bfe.u32 	%r144, %r142, 8, 8;
	bfe.u32 	%r145, %r142, 0, 8;
	bfe.u32 	%r146, %r141, 16, 8;
	cvt.u16.u32 	%rs21, %r146;
	bfe.u32 	%r147, %r141, 8, 8;
	bfe.u32 	%r148, %r141, 0, 8;
	shl.b32 	%r149, %r148, 24;
	shl.b32 	%r150, %r147, 16;
	and.b32  	%r151, %r150, 16711680;
	or.b32  	%r152, %r151, %r149;
	and.b16  	%rs22, %rs21, 255;
	mul.wide.u16 	%r153, %rs22, 256;
	or.b32  	%r154, %r152, %r153;
	bfe.u32 	%r155, %r141, 24, 8;
	or.b32  	%r156, %r154, %r155;
	shl.b32 	%r157, %r145, 24;
	shl.b32 	%r158, %r144, 16;
	and.b32  	%r159, %r158, 16711680;
	or.b32  	%r160, %r159, %r157;
	and.b16  	%rs23, %rs20, 255;
	mul.wide.u16 	%r161, %rs23, 256;
	or.b32  	%r162, %r160, %r161;
	bfe.u32 	%r163, %r142, 24, 8;
	or.b32  	%r164, %r162, %r163;
	ld.local.v2.b32 	{%r165, %r166}, [%rd1+32];
	bfe.u32 	%r167, %r166, 16, 8;
	cvt.u16.u32 	%rs24, %r167;
	bfe.u32 	%r168, %r166, 8, 8;
	bfe.u32 	%r169, %r166, 0, 8;
	bfe.u32 	%r170, %r165, 16, 8;
	cvt.u16.u32 	%rs25, %r170;
	bfe.u32 	%r171, %r165, 8, 8;
	bfe.u32 	%r172, %r165, 0, 8;
	shl.b32 	%r173, %r172, 24;
	shl.b32 	%r174, %r171, 16;
	and.b32  	%r175, %r174, 16711680;
	or.b32  	%r176, %r175, %r173;
	and.b16  	%rs26, %rs25, 255;
	mul.wide.u16 	%r177, %rs26, 256;
	or.b32  	%r178, %r176, %r177;
	bfe.u32 	%r179, %r165, 24, 8;
	or.b32  	%r180, %r178, %r179;
	shl.b32 	%r181, %r169, 24;
	shl.b32 	%r182, %r168, 16;
	and.b32  	%r183, %r182, 16711680;
	or.b32  	%r184, %r183, %r181;
	and.b16  	%rs27, %rs24, 255;
	mul.wide.u16 	%r185, %rs27, 256;
	or.b32  	%r186, %r184, %r185;
	bfe.u32 	%r187, %r166, 24, 8;
	or.b32  	%r188, %r186, %r187;
	ld.local.v2.b32 	{%r189, %r190}, [%rd1+40];
	bfe.u32 	%r191, %r190, 16, 8;
	cvt.u16.u32 	%rs28, %r191;
	bfe.u32 	%r192, %r190, 8, 8;
	bfe.u32 	%r193, %r190, 0, 8;
	bfe.u32 	%r194, %r189, 16, 8;
	cvt.u16.u32 	%rs29, %r194;
	bfe.u32 	%r195, %r189, 8, 8;
	bfe.u32 	%r196, %r189, 0, 8;
	shl.b32 	%r197, %r196, 24;
	shl.b32 	%r198, %r195, 16;
	and.b32  	%r199, %r198, 16711680;
	or.b32  	%r200, %r199, %r197;
	and.b16  	%rs30, %rs29, 255;
	mul.wide.u16 	%r201, %rs30, 256;
	or.b32  	%r202, %r200, %r201;
	bfe.u32 	%r203, %r189, 24, 8;
	or.b32  	%r204, %r202, %r203;
	shl.b32 	%r205, %r193, 24;
	shl.b32 	%r206, %r192, 16;
	and.b32  	%r207, %r206, 16711680;
	or.b32  	%r208, %r207, %r205;
	and.b16  	%rs31, %rs28, 255;
	mul.wide.u16 	%r209, %rs31, 256;
	or.b32  	%r210, %r208, %r209;
	bfe.u32 	%r211, %r190, 24, 8;
	or.b32  	%r212, %r210, %r211;
	ld.local.v2.b32 	{%r213, %r214}, [%rd1+48];
	bfe.u32 	%r215, %r214, 16, 8;
	cvt.u16.u32 	%rs32, %r215;
	bfe.u32 	%r216, %r214, 8, 8;
	bfe.u32 	%r217, %r214, 0, 8;
	bfe.u32 	%r218, %r213, 16, 8;
	cvt.u16.u32 	%rs33, %r218;
	bfe.u32 	%r219, %r213, 8, 8;
	bfe.u32 	%r220, %r213, 0, 8;
	shl.b32 	%r221, %r220, 24;
	shl.b32 	%r222, %r219, 16;
	and.b32  	%r223, %r222, 16711680;
	or.b32  	%r224, %r223, %r221;
	and.b16  	%rs34, %rs33, 255;
	mul.wide.u16 	%r225, %rs34, 256;
	or.b32  	%r226, %r224, %r225;
	bfe.u32 	%r227, %r213, 24, 8;
	or.b32  	%r228, %r226, %r227;
	shl.b32 	%r229, %r217, 24;
	shl.b32 	%r230, %r216, 16;
	and.b32  	%r231, %r230, 16711680;
	or.b32  	%r232, %r231, %r229;
	and.b16  	%rs35, %rs32, 255;
	mul.wide.u16 	%r233, %rs35, 256;
	or.b32  	%r234, %r232, %r233;
	bfe.u32 	%r235, %r214, 24, 8;
	or.b32  	%r236, %r234, %r235;
	ld.local.v2.b32 	{%r237, %r238}, [%rd1+56];
	bfe.u32 	%r239, %r238, 16, 8;
	cvt.u16.u32 	%rs36, %r239;
	bfe.u32 	%r240, %r238, 8, 8;
	bfe.u32 	%r241, %r238, 0, 8;
	bfe.u32 	%r242, %r237, 16, 8;
	cvt.u16.u32 	%rs37, %r242;
	bfe.u32 	%r243, %r237, 8, 8;
	bfe.u32 	%r244, %r237, 0, 8;
	shl.b32 	%r245, %r244, 24;
	shl.b32 	%r246, %r243, 16;
	and.b32  	%r247, %r246, 16711680;
	or.b32  	%r248, %r247, %r245;
	and.b16  	%rs38, %rs37, 255;
	mul.wide.u16 	%r249, %rs38, 256;
	or.b32  	%r250, %r248, %r249;
	bfe.u32 	%r251, %r237, 24, 8;
	or.b32  	%r252, %r250, %r251;
	shl.b32 	%r253, %r241, 24;
	shl.b32 	%r254, %r240, 16;
	and.b32  	%r255, %r254, 16711680;
	or.b32  	%r256, %r255, %r253;
	and.b16  	%rs39, %rs36, 255;
	mul.wide.u16 	%r257, %rs39, 256;
	or.b32  	%r258, %r256, %r257;
	bfe.u32 	%r259, %r238, 24, 8;
	or.b32  	%r260, %r258, %r259;
	xor.b32  	%r261, %r180, %r236;
	xor.b32  	%r262, %r261, %r108;
	xor.b32  	%r263, %r262, %r84;
	shf.l.wrap.b32 	%r264, %r263, %r263, 1;
	xor.b32  	%r265, %r188, %r252;
	xor.b32  	%r266, %r265, %r116;
	xor.b32  	%r267, %r266, %r92;
	shf.l.wrap.b32 	%r268, %r267, %r267, 1;
	xor.b32  	%r269, %r204, %r260;
	xor.b32  	%r270, %r269, %r132;
	xor.b32  	%r271, %r270, %r108;
	shf.l.wrap.b32 	%r272, %r271, %r271, 1;
	xor.b32  	%r273, %r212, %r264;
	xor.b32  	%r274, %r273, %r140;
	xor.b32  	%r275, %r274, %r116;
	shf.l.wrap.b32 	%r276, %r275, %r275, 1;
	xor.b32  	%r277, %r228, %r268;
	xor.b32  	%r278, %r277, %r156;
	xor.b32  	%r279, %r278, %r132;
	shf.l.wrap.b32 	%r280, %r279, %r279, 1;
	xor.b32  	%r281, %r236, %r272;
	xor.b32  	%r282, %r281, %r164;
	xor.b32  	%r283, %r282, %r140;
	shf.l.wrap.b32 	%r284, %r283, %r283, 1;
	xor.b32  	%r285, %r252, %r276;
	xor.b32  	%r286, %r285, %r180;
	xor.b32  	%r287, %r286, %r156;
	shf.l.wrap.b32 	%r288, %r287, %r287, 1;
	xor.b32  	%r289, %r260, %r280;
	xor.b32  	%r290, %r289, %r188;
	xor.b32  	%r291, %r290, %r164;
	shf.l.wrap.b32 	%r292, %r291, %r291, 1;
	xor.b32  	%r293, %r264, %r284;
	xor.b32  	%r294, %r293, %r204;
	xor.b32  	%r295, %r294, %r180;
	shf.l.wrap.b32 	%r296, %r295, %r295, 1;
	xor.b32  	%r297, %r268, %r288;
	xor.b32  	%r298, %r297, %r212;
	xor.b32  	%r299, %r298, %r188;
	shf.l.wrap.b32 	%r300, %r299, %r299, 1;
	xor.b32  	%r301, %r272, %r292;
	xor.b32  	%r302, %r301, %r228;
	xor.b32  	%r303, %r302, %r204;
	shf.l.wrap.b32 	%r304, %r303, %r303, 1;
	xor.b32  	%r305, %r276, %r296;
	xor.b32  	%r306, %r305, %r236;
	xor.b32  	%r307, %r306, %r212;
	shf.l.wrap.b32 	%r308, %r307, %r307, 1;
	xor.b32  	%r309, %r280, %r300;
	xor.b32  	%r310, %r309, %r252;
	xor.b32  	%r311, %r310, %r228;
	shf.l.wrap.b32 	%r312, %r311, %r311, 1;
	xor.b32  	%r313, %r284, %r304;
	xor.b32  	%r314, %r313, %r260;
	xor.b32  	%r315, %r314, %r236;
	shf.l.wrap.b32 	%r316, %r315, %r315, 1;
	xor.b32  	%r317, %r288, %r308;
	xor.b32  	%r318, %r317, %r264;
	xor.b32  	%r319, %r318, %r252;
	shf.l.wrap.b32 	%r320, %r319, %r319, 1;
	xor.b32  	%r321, %r292, %r312;
	xor.b32  	%r322, %r321, %r268;
	xor.b32  	%r323, %r322, %r260;
	shf.l.wrap.b32 	%r324, %r323, %r323, 1;
	xor.b32  	%r325, %r296, %r316;
	xor.b32  	%r326, %r325, %r272;
	xor.b32  	%r327, %r326, %r264;
	shf.l.wrap.b32 	%r328, %r327, %r327, 1;
	xor.b32  	%r329, %r300, %r320;
	xor.b32  	%r330, %r329, %r276;
	xor.b32  	%r331, %r330, %r268;
	shf.l.wrap.b32 	%r332, %r331, %r331, 1;
	xor.b32  	%r333, %r304, %r324;
	xor.b32  	%r334, %r333, %r280;
	xor.b32  	%r335, %r334, %r272;
	shf.l.wrap.b32 	%r336, %r335, %r335, 1;
	xor.b32  	%r337, %r308, %r328;
	xor.b32  	%r338, %r337, %r284;
	xor.b32  	%r339, %r338, %r276;
	shf.l.wrap.b32 	%r340, %r339, %r339, 1;
	xor.b32  	%r341, %r312, %r332;
	xor.b32  	%r342, %r341, %r288;
	xor.b32  	%r343, %r342, %r280;
	shf.l.wrap.b32 	%r344, %r343, %r343, 1;
	xor.b32  	%r345, %r316, %r336;
	xor.b32  	%r346, %r345, %r292;
	xor.b32  	%r347, %r346, %r284;
	shf.l.wrap.b32 	%r348, %r347, %r347, 1;
	xor.b32  	%r349, %r320, %r340;
	xor.b32  	%r350, %r349, %r296;
	xor.b32  	%r351, %r350, %r288;
	shf.l.wrap.b32 	%r352, %r351, %r351, 1;
	xor.b32  	%r353, %r324, %r344;
	xor.b32  	%r354, %r353, %r300;
	xor.b32  	%r355, %r354, %r292;
	shf.l.wrap.b32 	%r356, %r355, %r355, 1;
	xor.b32  	%r357, %r328, %r348;
	xor.b32  	%r358, %r357, %r304;
	xor.b32  	%r359, %r358, %r296;
	shf.l.wrap.b32 	%r360, %r359, %r359, 1;
	xor.b32  	%r361, %r332, %r352;
	xor.b32  	%r362, %r361, %r308;
	xor.b32  	%r363, %r362, %r300;
	shf.l.wrap.b32 	%r364, %r363, %r363, 1;
	xor.b32  	%r365, %r336, %r356;
	xor.b32  	%r366, %r365, %r312;
	xor.b32  	%r367, %r366, %r304;
	shf.l.wrap.b32 	%r368, %r367, %r367, 1;
	xor.b32  	%r369, %r340, %r360;
	xor.b32  	%r370, %r369, %r316;
	xor.b32  	%r371, %r370, %r308;
	shf.l.wrap.b32 	%r372, %r371, %r371, 1;
	xor.b32  	%r373, %r344, %r364;
	xor.b32  	%r374, %r373, %r320;
	xor.b32  	%r375, %r374, %r312;
	shf.l.wrap.b32 	%r376, %r375, %r375, 1;
	xor.b32  	%r377, %r348, %r368;
	xor.b32  	%r378, %r377, %r324;
	xor.b32  	%r379, %r378, %r316;
	shf.l.wrap.b32 	%r380, %r379, %r379, 1;
	xor.b32  	%r381, %r352, %r372;
	xor.b32  	%r382, %r381, %r328;
	xor.b32  	%r383, %r382, %r320;
	shf.l.wrap.b32 	%r384, %r383, %r383, 1;
	xor.b32  	%r385, %r356, %r376;
	xor.b32  	%r386, %r385, %r332;
	xor.b32  	%r387, %r386, %r324;
	shf.l.wrap.b32 	%r388, %r387, %r387, 1;
	xor.b32  	%r389, %r360, %r380;
	xor.b32  	%r390, %r389, %r336;
	xor.b32  	%r391, %r390, %r328;
	shf.l.wrap.b32 	%r392, %r391, %r391, 1;
	xor.b32  	%r393, %r364, %r384;
	xor.b32  	%r394, %r393, %r340;
	xor.b32  	%r395, %r394, %r332;
	shf.l.wrap.b32 	%r396, %r395, %r395, 1;
	xor.b32  	%r397, %r368, %r388;
	xor.b32  	%r398, %r397, %r344;
	xor.b32  	%r399, %r398, %r336;
	shf.l.wrap.b32 	%r400, %r399, %r399, 1;
	xor.b32  	%r401, %r372, %r392;
	xor.b32  	%r402, %r401, %r348;
	xor.b32  	%r403, %r402, %r340;
	shf.l.wrap.b32 	%r404, %r403, %r403, 1;
	xor.b32  	%r405, %r376, %r396;
	xor.b32  	%r406, %r405, %r352;
	xor.b32  	%r407, %r406, %r344;
	shf.l.wrap.b32 	%r408, %r407, %r407, 1;
	xor.b32  	%r409, %r380, %r400;
	xor.b32  	%r410, %r409, %r356;
	xor.b32  	%r411, %r410, %r348;
	shf.l.wrap.b32 	%r412, %r411, %r411, 1;
	xor.b32  	%r413, %r384, %r404;
	xor.b32  	%r414, %r413, %r360;
	xor.b32  	%r415, %r414, %r352;
	shf.l.wrap.b32 	%r416, %r415, %r415, 1;
	xor.b32  	%r417, %r388, %r408;
	xor.b32  	%r418, %r417, %r364;
	xor.b32  	%r419, %r418, %r356;
	shf.l.wrap.b32 	%r420, %r419, %r419, 1;
	xor.b32  	%r421, %r392, %r412;
	xor.b32  	%r422, %r421, %r368;
	xor.b32  	%r423, %r422, %r360;
	shf.l.wrap.b32 	%r424, %r423, %r423, 1;
	xor.b32  	%r425, %r396, %r416;
	xor.b32  	%r426, %r425, %r372;
	xor.b32  	%r427, %r426, %r364;
	shf.l.wrap.b32 	%r428, %r427, %r427, 1;
	xor.b32  	%r429, %r400, %r420;
	xor.b32  	%r430, %r429, %r376;
	xor.b32  	%r431, %r430, %r368;
	shf.l.wrap.b32 	%r432, %r431, %r431, 1;
	xor.b32  	%r433, %r404, %r424;
	xor.b32  	%r434, %r433, %r380;
	xor.b32  	%r435, %r434, %r372;
	shf.l.wrap.b32 	%r436, %r435, %r435, 1;
	xor.b32  	%r437, %r408, %r428;
	xor.b32  	%r438, %r437, %r384;
	xor.b32  	%r439, %r438, %r376;
	shf.l.wrap.b32 	%r440, %r439, %r439, 1;
	xor.b32  	%r441, %r412, %r432;
	xor.b32  	%r442, %r441, %r388;
	xor.b32  	%r443, %r442, %r380;
	shf.l.wrap.b32 	%r444, %r443, %r443, 1;
	xor.b32  	%r445, %r416, %r436;
	xor.b32  	%r446, %r445, %r392;
	xor.b32  	%r447, %r446, %r384;
	shf.l.wrap.b32 	%r448, %r447, %r447, 1;
	xor.b32  	%r449, %r420, %r440;
	xor.b32  	%r450, %r449, %r396;
	xor.b32  	%r451, %r450, %r388;
	shf.l.wrap.b32 	%r452, %r451, %r451, 1;
	xor.b32  	%r453, %r424, %r444;
	xor.b32  	%r454, %r453, %r400;
	xor.b32  	%r455, %r454, %r392;
	shf.l.wrap.b32 	%r456, %r455, %r455, 1;
	xor.b32  	%r457, %r428, %r448;
	xor.b32  	%r458, %r457, %r404;
	xor.b32  	%r459, %r458, %r396;
	shf.l.wrap.b32 	%r460, %r459, %r459, 1;
	xor.b32  	%r461, %r432, %r452;
	xor.b32  	%r462, %r461, %r408;
	xor.b32  	%r463, %r462, %r400;
	shf.l.wrap.b32 	%r464, %r463, %r463, 1;
	xor.b32  	%r465, %r436, %r456;
	xor.b32  	%r466, %r465, %r412;
	xor.b32  	%r467, %r466, %r404;
	shf.l.wrap.b32 	%r468, %r467, %r467, 1;
	xor.b32  	%r469, %r440, %r460;
	xor.b32  	%r470, %r469, %r416;
	xor.b32  	%r471, %r470, %r408;
	shf.l.wrap.b32 	%r472, %r471, %r471, 1;
	xor.b32  	%r473, %r444, %r464;
	xor.b32  	%r474, %r473, %r420;
	xor.b32  	%r475, %r474, %r412;
	shf.l.wrap.b32 	%r476, %r475, %r475, 1;
	xor.b32  	%r477, %r448, %r468;
	xor.b32  	%r478, %r477, %r424;
	xor.b32  	%r479, %r478, %r416;
	shf.l.wrap.b32 	%r480, %r479, %r479, 1;
	xor.b32  	%r481, %r452, %r472;
	xor.b32  	%r482, %r481, %r428;
	xor.b32  	%r483, %r482, %r420;
	shf.l.wrap.b32 	%r484, %r483, %r483, 1;
	xor.b32  	%r485, %r456, %r476;
	xor.b32  	%r486, %r485, %r432;
	xor.b32  	%r487, %r486, %r424;
	shf.l.wrap.b32 	%r488, %r487, %r487, 1;
	xor.b32  	%r489, %r460, %r480;
	xor.b32  	%r490, %r489, %r436;
	xor.b32  	%r491, %r490, %r428;
	shf.l.wrap.b32 	%r492, %r491, %r491, 1;
	xor.b32  	%r493, %r464, %r484;
	xor.b32  	%r494, %r493, %r440;
	xor.b32  	%r495, %r494, %r432;
	shf.l.wrap.b32 	%r496, %r495, %r495, 1;
	xor.b32  	%r497, %r468, %r488;
	xor.b32  	%r498, %r497, %r444;
	xor.b32  	%r499, %r498, %r436;
	shf.l.wrap.b32 	%r500, %r499, %r499, 1;
	xor.b32  	%r501, %r472, %r492;
	xor.b32  	%r502, %r501, %r448;
	xor.b32  	%r503, %r502, %r440;
	shf.l.wrap.b32 	%r504, %r503, %r503, 1;
	xor.b32  	%r505, %r476, %r496;
	xor.b32  	%r506, %r505, %r452;
	xor.b32  	%r507, %r506, %r444;
	shf.l.wrap.b32 	%r508, %r507, %r507, 1;
	xor.b32  	%r509, %r480, %r500;
	xor.b32  	%r510, %r509, %r456;
	xor.b32  	%r511, %r510, %r448;
	shf.l.wrap.b32 	%r512, %r511, %r511, 1;
	xor.b32  	%r513, %r484, %r504;
	xor.b32  	%r514, %r513, %r460;
	xor.b32  	%r515, %r514, %r452;
	shf.l.wrap.b32 	%r516, %r515, %r515, 1;
	ld.local.v2.u32 	{%r517, %r518}, [%rd1+96];
	ld.local.v2.u32 	{%r519, %r520}, [%rd1+88];
	ld.local.v2.u32 	{%r521, %r522}, [%rd1+80];
	shf.l.wrap.b32 	%r523, %r521, %r521, 5;
	not.b32 	%r524, %r522;
	and.b32  	%r525, %r520, %r524;
	and.b32  	%r526, %r525, %r519;
	add.s32 	%r527, %r526, %r517;
	add.s32 	%r528, %r527, %r523;
	add.s32 	%r529, %r528, %r84;
	add.s32 	%r530, %r529, %r518;
	shf.l.wrap.b32 	%r531, %r522, %r522, 30;
	shf.l.wrap.b32 	%r532, %r530, %r530, 5;
	not.b32 	%r533, %r521;
	and.b32  	%r534, %r519, %r533;
	and.b32  	%r535, %r534, %r531;
	add.s32 	%r536, %r535, %r520;
	add.s32 	%r537, %r536, %r532;
	add.s32 	%r538, %r537, %r92;
	add.s32 	%r539, %r538, %r518;
	shf.l.wrap.b32 	%r540, %r521, %r521, 30;
	shf.l.wrap.b32 	%r541, %r539, %r539, 5;
	not.b32 	%r542, %r530;
	and.b32  	%r543, %r531, %r542;
	and.b32  	%r544, %r543, %r540;
	add.s32 	%r545, %r544, %r519;
	add.s32 	%r546, %r545, %r541;
	add.s32 	%r547, %r546, %r108;
	add.s32 	%r548, %r547, %r518;
	shf.l.wrap.b32 	%r549, %r530, %r530, 30;
	shf.l.wrap.b32 	%r550, %r548, %r548, 5;
	not.b32 	%r551, %r539;
	and.b32  	%r552, %r540, %r551;
	and.b32  	%r553, %r552, %r549;
	add.s32 	%r554, %r553, %r531;
	add.s32 	%r555, %r554, %r550;
	add.s32 	%r556, %r555, %r116;
	add.s32 	%r557, %r556, %r518;
	shf.l.wrap.b32 	%r558, %r539, %r539, 30;
	shf.l.wrap.b32 	%r559, %r557, %r557, 5;
	not.b32 	%r560, %r548;
	and.b32  	%r561, %r549, %r560;
	and.b32  	%r562, %r561, %r558;
	add.s32 	%r563, %r562, %r540;
	add.s32 	%r564, %r563, %r559;
	add.s32 	%r565, %r564, %r132;
	add.s32 	%r566, %r565, %r518;
	shf.l.wrap.b32 	%r567, %r548, %r548, 30;
	shf.l.wrap.b32 	%r568, %r566, %r566, 5;
	not.b32 	%r569, %r557;
	and.b32  	%r570, %r558, %r569;
	and.b32  	%r571, %r570, %r567;
	add.s32 	%r572, %r571, %r549;
	add.s32 	%r573, %r572, %r568;
	add.s32 	%r574, %r573, %r140;
	add.s32 	%r575, %r574, %r518;
	shf.l.wrap.b32 	%r576, %r557, %r557, 30;
	shf.l.wrap.b32 	%r577, %r575, %r575, 5;
	not.b32 	%r578, %r566;
	and.b32  	%r579, %r567, %r578;
	and.b32  	%r580, %r579, %r576;
	add.s32 	%r581, %r580, %r558;
	add.s32 	%r582, %r581, %r577;
	add.s32 	%r583, %r582, %r156;
	add.s32 	%r584, %r583, %r518;
	shf.l.wrap.b32 	%r585, %r566, %r566, 30;
	shf.l.wrap.b32 	%r586, %r584, %r584, 5;
	not.b32 	%r587, %r575;
	and.b32  	%r588, %r576, %r587;
	and.b32  	%r589, %r588, %r585;
	add.s32 	%r590, %r589, %r567;
	add.s32 	%r591, %r590, %r586;
	add.s32 	%r592, %r591, %r164;
	add.s32 	%r593, %r592, %r518;
	shf.l.wrap.b32 	%r594, %r575, %r575, 30;
	shf.l.wrap.b32 	%r595, %r593, %r593, 5;
	not.b32 	%r596, %r584;
	and.b32  	%r597, %r585, %r596;
	and.b32  	%r598, %r597, %r594;
	add.s32 	%r599, %r598, %r576;
	add.s32 	%r600, %r599, %r595;
	add.s32 	%r601, %r600, %r180;
	add.s32 	%r602, %r601, %r518;
	shf.l.wrap.b32 	%r603, %r584, %r584, 30;
	shf.l.wrap.b32 	%r604, %r602, %r602, 5;
	not.b32 	%r605, %r593;
	and.b32  	%r606, %r594, %r605;
	and.b32  	%r607, %r606, %r603;
	add.s32 	%r608, %r607, %r585;
	add.s32 	%r609, %r608, %r604;
	add.s32 	%r610, %r609, %r188;
	add.s32 	%r611, %r610, %r518;
	shf.l.wrap.b32 	%r612, %r593, %r593, 30;
	shf.l.wrap.b32 	%r613, %r611, %r611, 5;
	not.b32 	%r614, %r602;
	and.b32  	%r615, %r603, %r614;
	and.b32  	%r616, %r615, %r612;
	add.s32 	%r617, %r616, %r594;
	add.s32 	%r618, %r617, %r613;
	add.s32 	%r619, %r618, %r204;
	add.s32 	%r620, %r619, %r518;
	shf.l.wrap.b32 	%r621, %r602, %r602, 30;
	shf.l.wrap.b32 	%r622, %r620, %r620, 5;
	not.b32 	%r623, %r611;
	and.b32  	%r624, %r612, %r623;
	and.b32  	%r625, %r624, %r621;
	add.s32 	%r626, %r625, %r603;
	add.s32 	%r627, %r626, %r622;
	add.s32 	%r628, %r627, %r212;
	add.s32 	%r629, %r628, %r518;
	shf.l.wrap.b32 	%r630, %r611, %r611, 30;
	shf.l.wrap.b32 	%r631, %r629, %r629, 5;
	not.b32 	%r632, %r620;
	and.b32  	%r633, %r621, %r632;
	and.b32  	%r634, %r633, %r630;
	add.s32 	%r635, %r634, %r612;
	add.s32 	%r636, %r635, %r631;
	add.s32 	%r637, %r636, %r228;
	add.s32 	%r638, %r637, %r518;
	shf.l.wrap.b32 	%r639, %r620, %r620, 30;
	shf.l.wrap.b32 	%r640, %r638, %r638, 5;
	not.b32 	%r641, %r629;
	and.b32  	%r642, %r630, %r641;
	and.b32  	%r643, %r642, %r639;
	add.s32 	%r644, %r643, %r621;
	add.s32 	%r645, %r644, %r640;
	add.s32 	%r646, %r645, %r236;
	add.s32 	%r647, %r646, %r518;
	shf.l.wrap.b32 	%r648, %r629, %r629, 30;
	shf.l.wrap.b32 	%r649, %r647, %r647, 5;
	not.b32 	%r650, %r638;
	and.b32  	%r651, %r639, %r650;
	and.b32  	%r652, %r651, %r648;
	add.s32 	%r653, %r652, %r630;
	add.s32 	%r654, %r653, %r649;
	add.s32 	%r655, %r654, %r252;
	add.s32 	%r656, %r655, %r518;
	shf.l.wrap.b32 	%r657, %r638, %r638, 30;
	shf.l.wrap.b32 	%r658, %r656, %r656, 5;
	not.b32 	%r659, %r647;
	and.b32  	%r660, %r648, %r659;
	and.b32  	%r661, %r660, %r657;
	add.s32 	%r662, %r661, %r639;
	add.s32 	%r663, %r662, %r658;
	add.s32 	%r664, %r663, %r260;
	add.s32 	%r665, %r664, %r518;
	shf.l.wrap.b32 	%r666, %r647, %r647, 30;
	shf.l.wrap.b32 	%r667, %r665, %r665, 5;
	not.b32 	%r668, %r656;
	and.b32  	%r669, %r657, %r668;
	and.b32  	%r670, %r669, %r666;
	add.s32 	%r671, %r670, %r648;
	add.s32 	%r672, %r671, %r667;
	add.s32 	%r673, %r672, %r264;
	add.s32 	%r674, %r673, %r518;
	shf.l.wrap.b32 	%r675, %r656, %r656, 30;
	shf.l.wrap.b32 	%r676, %r674, %r674, 5;
	not.b32 	%r677, %r665;
	and.b32  	%r678, %r666, %r677;
	and.b32  	%r679, %r678, %r675;
	add.s32 	%r680, %r679, %r657;
	add.s32 	%r681, %r680, %r676;
	add.s32 	%r682, %r681, %r268;
	add.s32 	%r683, %r682, %r518;
	shf.l.wrap.b32 	%r684, %r665, %r665, 30;
	shf.l.wrap.b32 	%r685, %r683, %r683, 5;
	not.b32 	%r686, %r674;
	and.b32  	%r687, %r675, %r686;
	and.b32  	%r688, %r687, %r684;
	add.s32 	%r689, %r688, %r666;
	add.s32 	%r690, %r689, %r685;
	add.s32 	%r691, %r690, %r272;
	add.s32 	%r692, %r691, %r518;
	shf.l.wrap.b32 	%r693, %r674, %r674, 30;
	shf.l.wrap.b32 	%r694, %r692, %r692, 5;
	not.b32 	%r695, %r683;
	and.b32  	%r696, %r684, %r695;
	and.b32  	%r697, %r696, %r693;
	add.s32 	%r698, %r697, %r675;
	add.s32 	%r699, %r698, %r694;
	add.s32 	%r700, %r699, %r276;
	add.s32 	%r701, %r700, %r518;
	ld.local.v2.u32 	{%r702, %r703}, [%rd1+104];
	shf.l.wrap.b32 	%r704, %r683, %r683, 30;
	shf.l.wrap.b32 	%r705, %r701, %r701, 5;
	xor.b32  	%r706, %r704, %r693;
	xor.b32  	%r707, %r706, %r692;
	add.s32 	%r708, %r707, %r684;
	add.s32 	%r709, %r708, %r705;
	add.s32 	%r710, %r709, %r280;
	add.s32 	%r711, %r710, %r702;
	shf.l.wrap.b32 	%r712, %r692, %r692, 30;
	shf.l.wrap.b32 	%r713, %r711, %r711, 5;
	xor.b32  	%r714, %r712, %r704;
	xor.b32  	%r715, %r714, %r701;
	add.s32 	%r716, %r715, %r693;
	add.s32 	%r717, %r716, %r713;
	add.s32 	%r718, %r717, %r284;
	add.s32 	%r719, %r718, %r702;
	shf.l.wrap.b32 	%r720, %r701, %r701, 30;
	shf.l.wrap.b32 	%r721, %r719, %r719, 5;
	xor.b32  	%r722, %r720, %r712;
	xor.b32  	%r723, %r722, %r711;
	add.s32 	%r724, %r723, %r704;
	add.s32 	%r725, %r724, %r721;
	add.s32 	%r726, %r725, %r288;
	add.s32 	%r727, %r726, %r702;
	shf.l.wrap.b32 	%r728, %r711, %r711, 30;
	shf.l.wrap.b32 	%r729, %r727, %r727, 5;
	xor.b32  	%r730, %r728, %r720;
	xor.b32  	%r731, %r730, %r719;
	add.s32 	%r732, %r731, %r712;
	add.s32 	%r733, %r732, %r729;
	add.s32 	%r734, %r733, %r292;
	add.s32 	%r735, %r734, %r702;
	shf.l.wrap.b32 	%r736, %r719, %r719, 30;
	shf.l.wrap.b32 	%r737, %r735, %r735, 5;
	xor.b32  	%r738, %r736, %r728;
	xor.b32  	%r739, %r738, %r727;
	add.s32 	%r740, %r739, %r720;
	add.s32 	%r741, %r740, %r737;
	add.s32 	%r742, %r741, %r296;
	add.s32 	%r743, %r742, %r702;
	shf.l.wrap.b32 	%r744, %r727, %r727, 30;
	shf.l.wrap.b32 	%r745, %r743, %r743, 5;
	xor.b32  	%r746, %r744, %r736;
	xor.b32  	%r747, %r746, %r735;
	add.s32 	%r748, %r747, %r728;
	add.s32 	%r749, %r748, %r745;
	add.s32 	%r750, %r749, %r300;
	add.s32 	%r751, %r750, %r702;
	shf.l.wrap.b32 	%r752, %r735, %r735, 30;
	shf.l.wrap.b32 	%r753, %r751, %r751, 5;
	xor.b32  	%r754, %r752, %r744;
	xor.b32  	%r755, %r754, %r743;
	add.s32 	%r756, %r755, %r736;
	add.s32 	%r757, %r756, %r753;
	add.s32 	%r758, %r757, %r304;
	add.s32 	%r759, %r758, %r702;
	shf.l.wrap.b32 	%r760, %r743, %r743, 30;
	shf.l.wrap.b32 	%r761, %r759, %r759, 5;
	xor.b32  	%r762, %r760, %r752;
	xor.b32  	%r763, %r762, %r751;
	add.s32 	%r764, %r763, %r744;
	add.s32 	%r765, %r764, %r761;
	add.s32 	%r766, %r765, %r308;
	add.s32 	%r767, %r766, %r702;
	shf.l.wrap.b32 	%r768, %r751, %r751, 30;
	shf.l.wrap.b32 	%r769, %r767, %r767, 5;
	xor.b32  	%r770, %r768, %r760;
	xor.b32  	%r771, %r770, %r759;
	add.s32 	%r772, %r771, %r752;
	add.s32 	%r773, %r772, %r769;
	add.s32 	%r774, %r773, %r312;
	add.s32 	%r775, %r774, %r702;
	shf.l.wrap.b32 	%r776, %r759, %r759, 30;
	shf.l.wrap.b32 	%r777, %r775, %r775, 5;
	xor.b32  	%r778, %r776, %r768;
	xor.b32  	%r779, %r778, %r767;
	add.s32 	%r780, %r779, %r760;
	add.s32 	%r781, %r780, %r777;
	add.s32 	%r782, %r781, %r316;
	add.s32 	%r783, %r782, %r702;
	shf.l.wrap.b32 	%r784, %r767, %r767, 30;
	shf.l.wrap.b32 	%r785, %r783, %r783, 5;
	xor.b32  	%r786, %r784, %r776;
	xor.b32  	%r787, %r786, %r775;
	add.s32 	%r788, %r787, %r768;
	add.s32 	%r789, %r788, %r785;
	add.s32 	%r790, %r789, %r320;
	add.s32 	%r791, %r790, %r702;
	shf.l.wrap.b32 	%r792, %r775, %r775, 30;
	shf.l.wrap.b32 	%r793, %r791, %r791, 5;
	xor.b32  	%r794, %r792, %r784;
	xor.b32  	%r795, %r794, %r783;
	add.s32 	%r796, %r795, %r776;
	add.s32 	%r797, %r796, %r793;
	add.s32 	%r798, %r797, %r324;
	add.s32 	%r799, %r798, %r702;
	shf.l.wrap.b32 	%r800, %r783, %r783, 30;
	shf.l.wrap.b32 	%r801, %r799, %r799, 5;
	xor.b32  	%r802, %r800, %r792;
	xor.b32  	%r803, %r802, %r791;
	add.s32 	%r804, %r803, %r784;
	add.s32 	%r805, %r804, %r801;
	add.s32 	%r806, %r805, %r328;
	add.s32 	%r807, %r806, %r702;
	shf.l.wrap.b32 	%r808, %r791, %r791, 30;
	shf.l.wrap.b32 	%r809, %r807, %r807, 5;
	xor.b32  	%r810, %r808, %r800;
	xor.b32  	%r811, %r810, %r799;
	add.s32 	%r812, %r811, %r792;
	add.s32 	%r813, %r812, %r809;
	add.s32 	%r814, %r813, %r332;
	add.s32 	%r815, %r814, %r702;
	shf.l.wrap.b32 	%r816, %r799, %r799, 30;
	shf.l.wrap.b32 	%r817, %r815, %r815, 5;
	xor.b32  	%r818, %r816, %r808;
	xor.b32  	%r819, %r818, %r807;
	add.s32 	%r820, %r819, %r800;
	add.s32 	%r821, %r820, %r817;
	add.s32 	%r822, %r821, %r336;
	add.s32 	%r823, %r822, %r702;
	shf.l.wrap.b32 	%r824, %r807, %r807, 30;
	shf.l.wrap.b32 	%r825, %r823, %r823, 5;
	xor.b32  	%r826, %r824, %r816;
	xor.b32  	%r827, %r826, %r815;
	add.s32 	%r828, %r827, %r808;
	add.s32 	%r829, %r828, %r825;
	add.s32 	%r830, %r829, %r340;
	add.s32 	%r831, %r830, %r702;
	shf.l.wrap.b32 	%r832, %r815, %r815, 30;
	shf.l.wrap.b32 	%r833, %r831, %r831, 5;
	xor.b32  	%r834, %r832, %r824;
	xor.b32  	%r835, %r834, %r823;
	add.s32 	%r836, %r835, %r816;
	add.s32 	%r837, %r836, %r833;
	add.s32 	%r838, %r837, %r344;
	add.s32 	%r839, %r838, %r702;
	shf.l.wrap.b32 	%r840, %r823, %r823, 30;
	shf.l.wrap.b32 	%r841, %r839, %r839, 5;
	xor.b32  	%r842, %r840, %r832;
	xor.b32  	%r843, %r842, %r831;
	add.s32 	%r844, %r843, %r824;
	add.s32 	%r845, %r844, %r841;
	add.s32 	%r846, %r845, %r348;
	add.s32 	%r847, %r846, %r702;
	shf.l.wrap.b32 	%r848, %r831, %r831, 30;
	shf.l.wrap.b32 	%r849, %r847, %r847, 5;
	xor.b32  	%r850, %r848, %r840;
	xor.b32  	%r851, %r850, %r839;
	add.s32 	%r852, %r851, %r832;
	add.s32 	%r853, %r852, %r849;
	add.s32 	%r854, %r853, %r352;
	add.s32 	%r855, %r854, %r702;
	shf.l.wrap.b32 	%r856, %r839, %r839, 30;
	shf.l.wrap.b32 	%r857, %r855, %r855, 5;
	xor.b32  	%r858, %r856, %r848;
	xor.b32  	%r859, %r858, %r847;
	add.s32 	%r860, %r859, %r840;
	add.s32 	%r861, %r860, %r857;
	add.s32 	%r862, %r861, %r356;
	add.s32 	%r863, %r862, %r702;
	shf.l.wrap.b32 	%r864, %r847, %r847, 30;
	shf.l.wrap.b32 	%r865, %r863, %r863, 5;
	xor.b32  	%r866, %r855, %r864;
	xor.b32  	%r867, %r855, %r856;
	xor.b32  	%r868, %r864, %r856;
	and.b32  	%r869, %r867, %r868;
	and.b32  	%r870, %r869, %r866;
	add.s32 	%r871, %r865, %r848;
	add.s32 	%r872, %r871, %r870;
	add.s32 	%r873, %r872, %r360;
	add.s32 	%r874, %r873, %r703;
	shf.l.wrap.b32 	%r875, %r855, %r855, 30;
	shf.l.wrap.b32 	%r876, %r874, %r874, 5;
	xor.b32  	%r877, %r863, %r875;
	xor.b32  	%r878, %r863, %r864;
	xor.b32  	%r879, %r875, %r864;
	and.b32  	%r880, %r878, %r879;
	and.b32  	%r881, %r880, %r877;
	add.s32 	%r882, %r876, %r856;
	add.s32 	%r883, %r882, %r881;
	add.s32 	%r884, %r883, %r364;
	add.s32 	%r885, %r884, %r703;
	shf.l.wrap.b32 	%r886, %r863, %r863, 30;
	shf.l.wrap.b32 	%r887, %r885, %r885, 5;
	xor.b32  	%r888, %r874, %r886;
	xor.b32  	%r889, %r874, %r875;
	xor.b32  	%r890, %r886, %r875;
	and.b32  	%r891, %r889, %r890;
	and.b32  	%r892, %r891, %r888;
	add.s32 	%r893, %r887, %r864;
	add.s32 	%r894, %r893, %r892;
	add.s32 	%r895, %r894, %r368;
	add.s32 	%r896, %r895, %r703;
	shf.l.wrap.b32 	%r897, %r874, %r874, 30;
	shf.l.wrap.b32 	%r898, %r896, %r896, 5;
	xor.b32  	%r899, %r885, %r897;
	xor.b32  	%r900, %r885, %r886;
	xor.b32  	%r901, %r897, %r886;
	and.b32  	%r902, %r900, %r901;
	and.b32  	%r903, %r902, %r899;
	add.s32 	%r904, %r898, %r875;
	add.s32 	%r905, %r904, %r903;
	add.s32 	%r906, %r905, %r372;
	add.s32 	%r907, %r906, %r703;
	shf.l.wrap.b32 	%r908, %r885, %r885, 30;
	shf.l.wrap.b32 	%r909, %r907, %r907, 5;
	xor.b32  	%r910, %r896, %r908;
	xor.b32  	%r911, %r896, %r897;
	xor.b32  	%r912, %r908, %r897;
	and.b32  	%r913, %r911, %r912;
	and.b32  	%r914, %r913, %r910;
	add.s32 	%r915, %r909, %r886;
	add.s32 	%r916, %r915, %r914;
	add.s32 	%r917, %r916, %r376;
	add.s32 	%r918, %r917, %r703;
	shf.l.wrap.b32 	%r919, %r896, %r896, 30;
	shf.l.wrap.b32 	%r920, %r918, %r918, 5;
	xor.b32  	%r921, %r907, %r919;
	xor.b32  	%r922, %r907, %r908;
	xor.b32  	%r923, %r919, %r908;
	and.b32  	%r924, %r922, %r923;
	and.b32  	%r925, %r924, %r921;
	add.s32 	%r926, %r920, %r897;
	add.s32 	%r927, %r926, %r925;
	add.s32 	%r928, %r927, %r380;
	add.s32 	%r929, %r928, %r703;
	shf.l.wrap.b32 	%r930, %r907, %r907, 30;
	shf.l.wrap.b32 	%r931, %r929, %r929, 5;
	xor.b32  	%r932, %r918, %r930;
	xor.b32  	%r933, %r918, %r919;
	xor.b32  	%r934, %r930, %r919;
	and.b32  	%r935, %r933, %r934;
	and.b32  	%r936, %r935, %r932;
	add.s32 	%r937, %r931, %r908;
	add.s32 	%r938, %r937, %r936;
	add.s32 	%r939, %r938, %r384;
	add.s32 	%r940, %r939, %r703;
	shf.l.wrap.b32 	%r941, %r918, %r918, 30;
	shf.l.wrap.b32 	%r942, %r940, %r940, 5;
	xor.b32  	%r943, %r929, %r941;
	xor.b32  	%r944, %r929, %r930;
	xor.b32  	%r945, %r941, %r930;
	and.b32  	%r946, %r944, %r945;
	and.b32  	%r947, %r946, %r943;
	add.s32 	%r948, %r942, %r919;
	add.s32 	%r949, %r948, %r947;
	add.s32 	%r950, %r949, %r388;
	add.s32 	%r951, %r950, %r703;
	shf.l.wrap.b32 	%r952, %r929, %r929, 30;
	shf.l.wrap.b32 	%r953, %r951, %r951, 5;
	xor.b32  	%r954, %r940, %r952;
	xor.b32  	%r955, %r940, %r941;
	xor.b32  	%r956, %r952, %r941;
	and.b32  	%r957, %r955, %r956;
	and.b32  	%r958, %r957, %r954;
	add.s32 	%r959, %r953, %r930;
	add.s32 	%r960, %r959, %r958;
	add.s32 	%r961, %r960, %r392;
	add.s32 	%r962, %r961, %r703;
	shf.l.wrap.b32 	%r963, %r940, %r940, 30;
	shf.l.wrap.b32 	%r964, %r962, %r962, 5;
	xor.b32  	%r965, %r951, %r963;
	xor.b32  	%r966, %r951, %r952;
	xor.b32  	%r967, %r963, %r952;
	and.b32  	%r968, %r966, %r967;
	and.b32  	%r969, %r968, %r965;
	add.s32 	%r970, %r964, %r941;
	add.s32 	%r971, %r970, %r969;
	add.s32 	%r972, %r971, %r396;
	add.s32 	%r973, %r972, %r703;
	shf.l.wrap.b32 	%r974, %r951, %r951, 30;
	shf.l.wrap.b32 	%r975, %r973, %r973, 5;
	xor.b32  	%r976, %r962, %r974;
	xor.b32  	%r977, %r962, %r963;
	xor.b32  	%r978, %r974, %r963;
	and.b32  	%r979, %r977, %r978;
	and.b32  	%r980, %r979, %r976;
	add.s32 	%r981, %r975, %r952;
	add.s32 	%r982, %r981, %r980;
	add.s32 	%r983, %r982, %r400;
	add.s32 	%r984, %r983, %r703;
	shf.l.wrap.b32 	%r985, %r962, %r962, 30;
	shf.l.wrap.b32 	%r986, %r984, %r984, 5;
	xor.b32  	%r987, %r973, %r985;
	xor.b32  	%r988, %r973, %r974;
	xor.b32  	%r989, %r985, %r974;
	and.b32  	%r990, %r988, %r989;
	and.b32  	%r991, %r990, %r987;
	add.s32 	%r992, %r986, %r963;
	add.s32 	%r993, %r992, %r991;
	add.s32 	%r994, %r993, %r404;
	add.s32 	%r995, %r994, %r703;
	shf.l.wrap.b32 	%r996, %r973, %r973, 30;
	shf.l.wrap.b32 	%r997, %r995, %r995, 5;
	xor.b32  	%r998, %r984, %r996;
	xor.b32  	%r999, %r984, %r985;
	xor.b32  	%r1000, %r996, %r985;
	and.b32  	%r1001, %r999, %r1000;
	and.b32  	%r1002, %r1001, %r998;
	add.s32 	%r1003, %r997, %r974;
	add.s32 	%r1004, %r1003, %r1002;
	add.s32 	%r1005, %r1004, %r408;
	add.s32 	%r1006, %r1005, %r703;
	shf.l.wrap.b32 	%r1007, %r984, %r984, 30;
	shf.l.wrap.b32 	%r1008, %r1006, %r1006, 5;
	xor.b32  	%r1009, %r995, %r1007;
	xor.b32  	%r1010, %r995, %r996;
	xor.b32  	%r1011, %r1007, %r996;
	and.b32  	%r1012, %r1010, %r1011;
	and.b32  	%r1013, %r1012, %r1009;
	add.s32 	%r1014, %r1008, %r985;
	add.s32 	%r1015, %r1014, %r1013;
	add.s32 	%r1016, %r1015, %r412;
	add.s32 	%r1017, %r1016, %r703;
	shf.l.wrap.b32 	%r1018, %r995, %r995, 30;
	shf.l.wrap.b32 	%r1019, %r1017, %r1017, 5;
	xor.b32  	%r1020, %r1006, %r1018;
	xor.b32  	%r1021, %r1006, %r1007;
	xor.b32  	%r1022, %r1018, %r1007;
	and.b32  	%r1023, %r1021, %r1022;
	and.b32  	%r1024, %r1023, %r1020;
	add.s32 	%r1025, %r1019, %r996;
	add.s32 	%r1026, %r1025, %r1024;
	add.s32 	%r1027, %r1026, %r416;
	add.s32 	%r1028, %r1027, %r703;
	shf.l.wrap.b32 	%r1029, %r1006, %r1006, 30;
	shf.l.wrap.b32 	%r1030, %r1028, %r1028, 5;
	xor.b32  	%r1031, %r1017, %r1029;
	xor.b32  	%r1032, %r1017, %r1018;
	xor.b32  	%r1033, %r1029, %r1018;
	and.b32  	%r1034, %r1032, %r1033;
	and.b32  	%r1035, %r1034, %r1031;
	add.s32 	%r1036, %r1030, %r1007;
	add.s32 	%r1037, %r1036, %r1035;
	add.s32 	%r1038, %r1037, %r420;
	add.s32 	%r1039, %r1038, %r703;
	shf.l.wrap.b32 	%r1040, %r1017, %r1017, 30;
	shf.l.wrap.b32 	%r1041, %r1039, %r1039, 5;
	xor.b32  	%r1042, %r1028, %r1040;
	xor.b32  	%r1043, %r1028, %r1029;
	xor.b32  	%r1044, %r1040, %r1029;
	and.b32  	%r1045, %r1043, %r1044;
	and.b32  	%r1046, %r1045, %r1042;
	add.s32 	%r1047, %r1041, %r1018;
	add.s32 	%r1048, %r1047, %r1046;
	add.s32 	%r1049, %r1048, %r424;
	add.s32 	%r1050, %r1049, %r703;
	shf.l.wrap.b32 	%r1051, %r1028, %r1028, 30;
	shf.l.wrap.b32 	%r1052, %r1050, %r1050, 5;
	xor.b32  	%r1053, %r1039, %r1051;
	xor.b32  	%r1054, %r1039, %r1040;
	xor.b32  	%r1055, %r1051, %r1040;
	and.b32  	%r1056, %r1054, %r1055;
	and.b32  	%r1057, %r1056, %r1053;
	add.s32 	%r1058, %r1052, %r1029;
	add.s32 	%r1059, %r1058, %r1057;
	add.s32 	%r1060, %r1059, %r428;
	add.s32 	%r1061, %r1060, %r703;
	shf.l.wrap.b32 	%r1062, %r1039, %r1039, 30;
	shf.l.wrap.b32 	%r1063, %r1061, %r1061, 5;
	xor.b32  	%r1064, %r1050, %r1062;
	xor.b32  	%r1065, %r1050, %r1051;
	xor.b32  	%r1066, %r1062, %r1051;
	and.b32  	%r1067, %r1065, %r1066;
	and.b32  	%r1068, %r1067, %r1064;
	add.s32 	%r1069, %r1063, %r1040;
	add.s32 	%r1070, %r1069, %r1068;
	add.s32 	%r1071, %r1070, %r432;
	add.s32 	%r1072, %r1071, %r703;
	shf.l.wrap.b32 	%r1073, %r1050, %r1050, 30;
	shf.l.wrap.b32 	%r1074, %r1072, %r1072, 5;
	xor.b32  	%r1075, %r1061, %r1073;
	xor.b32  	%r1076, %r1061, %r1062;
	xor.b32  	%r1077, %r1073, %r1062;
	and.b32  	%r1078, %r1076, %r1077;
	and.b32  	%r1079, %r1078, %r1075;
	add.s32 	%r1080, %r1074, %r1051;
	add.s32 	%r1081, %r1080, %r1079;
	add.s32 	%r1082, %r1081, %r436;
	add.s32 	%r1083, %r1082, %r703;
	ld.local.u32 	%r1084, [%rd1+112];
	shf.l.wrap.b32 	%r1085, %r1061, %r1061, 30;
	shf.l.wrap.b32 	%r1086, %r1083, %r1083, 5;
	xor.b32  	%r1087, %r1085, %r1073;
	xor.b32  	%r1088, %r1087, %r1072;
	add.s32 	%r1089, %r1088, %r1062;
	add.s32 	%r1090, %r1089, %r1086;
	add.s32 	%r1091, %r1090, %r440;
	add.s32 	%r1092, %r1091, %r1084;
	shf.l.wrap.b32 	%r1093, %r1072, %r1072, 30;
	shf.l.wrap.b32 	%r1094, %r1092, %r1092, 5;
	xor.b32  	%r1095, %r1093, %r1085;
	xor.b32  	%r1096, %r1095, %r1083;
	add.s32 	%r1097, %r1096, %r1073;
	add.s32 	%r1098, %r1097, %r1094;
	add.s32 	%r1099, %r1098, %r444;
	add.s32 	%r1100, %r1099, %r1084;
	shf.l.wrap.b32 	%r1101, %r1083, %r1083, 30;
	shf.l.wrap.b32 	%r1102, %r1100, %r1100, 5;
	xor.b32  	%r1103, %r1101, %r1093;
	xor.b32  	%r1104, %r1103, %r1092;
	add.s32 	%r1105, %r1104, %r1085;
	add.s32 	%r1106, %r1105, %r1102;
	add.s32 	%r1107, %r1106, %r448;
	add.s32 	%r1108, %r1107, %r1084;
	shf.l.wrap.b32 	%r1109, %r1092, %r1092, 30;
	shf.l.wrap.b32 	%r1110, %r1108, %r1108, 5;
	xor.b32  	%r1111, %r1109, %r1101;
	xor.b32  	%r1112, %r1111, %r1100;
	add.s32 	%r1113, %r1112, %r1093;
	add.s32 	%r1114, %r1113, %r1110;
	add.s32 	%r1115, %r1114, %r452;
	add.s32 	%r1116, %r1115, %r1084;
	shf.l.wrap.b32 	%r1117, %r1100, %r1100, 30;
	shf.l.wrap.b32 	%r1118, %r1116, %r1116, 5;
	xor.b32  	%r1119, %r1117, %r1109;
	xor.b32  	%r1120, %r1119, %r1108;
	add.s32 	%r1121, %r1120, %r1101;
	add.s32 	%r1122, %r1121, %r1118;
	add.s32 	%r1123, %r1122, %r456;
	add.s32 	%r1124, %r1123, %r1084;
	shf.l.wrap.b32 	%r1125, %r1108, %r1108, 30;
	shf.l.wrap.b32 	%r1126, %r1124, %r1124, 5;
	xor.b32  	%r1127, %r1125, %r1117;
	xor.b32  	%r1128, %r1127, %r1116;
	add.s32 	%r1129, %r1128, %r1109;
	add.s32 	%r1130, %r1129, %r1126;
	add.s32 	%r1131, %r1130, %r460;
	add.s32 	%r1132, %r1131, %r1084;
	shf.l.wrap.b32 	%r1133, %r1116, %r1116, 30;
	shf.l.wrap.b32 	%r1134, %r1132, %r1132, 5;
	xor.b32  	%r1135, %r1133, %r1125;
	xor.b32  	%r1136, %r1135, %r1124;
	add.s32 	%r1137, %r1136, %r1117;
	add.s32 	%r1138, %r1137, %r1134;
	add.s32 	%r1139, %r1138, %r464;
	add.s32 	%r1140, %r1139, %r1084;
	shf.l.wrap.b32 	%r1141, %r1124, %r1124, 30;
	shf.l.wrap.b32 	%r1142, %r1140, %r1140, 5;
	xor.b32  	%r1143, %r1141, %r1133;
	xor.b32  	%r1144, %r1143, %r1132;
	add.s32 	%r1145, %r1144, %r1125;
	add.s32 	%r1146, %r1145, %r1142;
	add.s32 	%r1147, %r1146, %r468;
	add.s32 	%r1148, %r1147, %r1084;
	shf.l.wrap.b32 	%r1149, %r1132, %r1132, 30;
	shf.l.wrap.b32 	%r1150, %r1148, %r1148, 5;
	xor.b32  	%r1151, %r1149, %r1141;
	xor.b32  	%r1152, %r1151, %r1140;
	add.s32 	%r1153, %r1152, %r1133;
	add.s32 	%r1154, %r1153, %r1150;
	add.s32 	%r1155, %r1154, %r472;
	add.s32 	%r1156, %r1155, %r1084;
	shf.l.wrap.b32 	%r1157, %r1140, %r1140, 30;
	shf.l.wrap.b32 	%r1158, %r1156, %r1156, 5;
	xor.b32  	%r1159, %r1157, %r1149;
	xor.b32  	%r1160, %r1159, %r1148;
	add.s32 	%r1161, %r1160, %r1141;
	add.s32 	%r1162, %r1161, %r1158;
	add.s32 	%r1163, %r1162, %r476;
	add.s32 	%r1164, %r1163, %r1084;
	shf.l.wrap.b32 	%r1165, %r1148, %r1148, 30;
	shf.l.wrap.b32 	%r1166, %r1164, %r1164, 5;
	xor.b32  	%r1167, %r1165, %r1157;
	xor.b32  	%r1168, %r1167, %r1156;
	add.s32 	%r1169, %r1168, %r1149;
	add.s32 	%r1170, %r1169, %r1166;
	add.s32 	%r1171, %r1170, %r480;
	add.s32 	%r1172, %r1171, %r1084;
	shf.l.wrap.b32 	%r1173, %r1156, %r1156, 30;
	shf.l.wrap.b32 	%r1174, %r1172, %r1172, 5;
	xor.b32  	%r1175, %r1173, %r1165;
	xor.b32  	%r1176, %r1175, %r1164;
	add.s32 	%r1177, %r1176, %r1157;
	add.s32 	%r1178, %r1177, %r1174;
	add.s32 	%r1179, %r1178, %r484;
	add.s32 	%r1180, %r1179, %r1084;
	shf.l.wrap.b32 	%r1181, %r1164, %r1164, 30;
	shf.l.wrap.b32 	%r1182, %r1180, %r1180, 5;
	xor.b32  	%r1183, %r1181, %r1173;
	xor.b32  	%r1184, %r1183, %r1172;
	add.s32 	%r1185, %r1184, %r1165;
	add.s32 	%r1186, %r1185, %r1182;
	add.s32 	%r1187, %r1186, %r488;
	add.s32 	%r1188, %r1187, %r1084;
	shf.l.wrap.b32 	%r1189, %r1172, %r1172, 30;
	shf.l.wrap.b32 	%r1190, %r1188, %r1188, 5;
	xor.b32  	%r1191, %r1189, %r1181;
	xor.b32  	%r1192, %r1191, %r1180;
	add.s32 	%r1193, %r1192, %r1173;
	add.s32 	%r1194, %r1193, %r1190;
	add.s32 	%r1195, %r1194, %r492;
	add.s32 	%r1196, %r1195, %r1084;
	shf.l.wrap.b32 	%r1197, %r1180, %r1180, 30;
	shf.l.wrap.b32 	%r1198, %r1196, %r1196, 5;
	xor.b32  	%r1199, %r1197, %r1189;
	xor.b32  	%r1200, %r1199, %r1188;
	add.s32 	%r1201, %r1200, %r1181;
	add.s32 	%r1202, %r1201, %r1198;
	add.s32 	%r1203, %r1202, %r496;
	add.s32 	%r1204, %r1203, %r1084;
	shf.l.wrap.b32 	%r1205, %r1188, %r1188, 30;
	shf.l.wrap.b32 	%r1206, %r1204, %r1204, 5;
	xor.b32  	%r1207, %r1205, %r1197;
	xor.b32  	%r1208, %r1207, %r1196;
	add.s32 	%r1209, %r1208, %r1189;
	add.s32 	%r1210, %r1209, %r1206;
	add.s32 	%r1211, %r1210, %r500;
	add.s32 	%r1212, %r1211, %r1084;
	shf.l.wrap.b32 	%r1213, %r1196, %r1196, 30;
	shf.l.wrap.b32 	%r1214, %r1212, %r1212, 5;
	xor.b32  	%r1215, %r1213, %r1205;
	xor.b32  	%r1216, %r1215, %r1204;
	add.s32 	%r1217, %r1216, %r1197;
	add.s32 	%r1218, %r1217, %r1214;
	add.s32 	%r1219, %r1218, %r504;
	add.s32 	%r1220, %r1219, %r1084;
	shf.l.wrap.b32 	%r1221, %r1204, %r1204, 30;
	shf.l.wrap.b32 	%r1222, %r1220, %r1220, 5;
	xor.b32  	%r1223, %r1221, %r1213;
	xor.b32  	%r1224, %r1223, %r1212;
	add.s32 	%r1225, %r1224, %r1205;
	add.s32 	%r1226, %r1225, %r1222;
	add.s32 	%r1227, %r1226, %r508;
	add.s32 	%r1228, %r1227, %r1084;
	shf.l.wrap.b32 	%r1229, %r1212, %r1212, 30;
	shf.l.wrap.b32 	%r1230, %r1228, %r1228, 5;
	xor.b32  	%r1231, %r1229, %r1221;
	xor.b32  	%r1232, %r1231, %r1220;
	add.s32 	%r1233, %r1232, %r1213;
	add.s32 	%r1234, %r1233, %r1230;
	add.s32 	%r1235, %r1234, %r512;
	add.s32 	%r1236, %r1235, %r1084;
	shf.l.wrap.b32 	%r1237, %r1220, %r1220, 30;
	shf.l.wrap.b32 	%r1238, %r1236, %r1236, 5;
	xor.b32  	%r1239, %r1237, %r1229;
	xor.b32  	%r1240, %r1239, %r1228;
	add.s32 	%r1241, %r1240, %r1221;
	add.s32 	%r1242, %r1241, %r1238;
	add.s32 	%r1243, %r1242, %r516;
	add.s32 	%r1244, %r1243, %r1084;
	shf.l.wrap.b32 	%r1245, %r1228, %r1228, 30;
	add.s32 	%r1246, %r521, %r1244;
	add.s32 	%r1247, %r522, %r1236;
	st.local.v2.u32 	[%rd1+80], {%r1246, %r1247};
	add.s32 	%r1248, %r519, %r1245;
	add.s32 	%r1249, %r520, %r1237;
	st.local.v2.u32 	[%rd1+88], {%r1248, %r1249};
	add.s32 	%r1250, %r517, %r1229;
	st.local.u32 	[%rd1+96], %r1250;
	ld.local.u64 	%rd51, [%rd1+72];
	add.s64 	%rd52, %rd51, 512;
	st.local.u64 	[%rd1+72], %rd52;
	mov.b32 	%r3676, 0;
	st.local.u32 	[%rd1+64], %r3676;
$L__BB0_11:
	add.s64 	%rd142, %rd142, -1;
	add.s64 	%rd141, %rd141, 1;
	setp.ne.s64 	%p7, %rd142, 0;
	@%p7 bra 	$L__BB0_9;
	setp.gt.u32 	%p8, %r3676, 55;
	@%p8 bra 	$L__BB0_26;
	cvt.u64.u32 	%rd113, %r3676;
	add.s64 	%rd114, %rd1, %rd113;
	mov.b16 	%rs77, 128;
	st.local.u8 	[%rd114], %rs77;
	setp.eq.s32 	%p18, %r3676, 55;
	@%p18 bra 	$L__BB0_41;
	sub.s32 	%r7, 55, %r3676;
	and.b32  	%r8, %r7, 15;
	setp.gt.u32 	%p19, %r3676, 39;
	@%p19 bra 	$L__BB0_17;
	cvt.u16.u32 	%rs78, %r7;
	shr.u16 	%rs79, %rs78, 4;
	and.b16  	%rs80, %rs79, 3;
	mul.wide.u16 	%r2461, %rs80, 16;
	neg.s32 	%r3677, %r2461;
	add.s64 	%rd143, %rd114, 8;
$L__BB0_16:
	.pragma "nounroll";
	mov.b16 	%rs81, 0;
	st.local.u8 	[%rd143+-7], %rs81;
	st.local.u8 	[%rd143+-6], %rs81;
	st.local.u8 	[%rd143+-5], %rs81;
	st.local.u8 	[%rd143+-4], %rs81;
	st.local.u8 	[%rd143+-3], %rs81;
	st.local.u8 	[%rd143+-2], %rs81;
	st.local.u8 	[%rd143+-1], %rs81;
	st.local.u8 	[%rd143], %rs81;
	st.local.u8 	[%rd143+1], %rs81;
	st.local.u8 	[%rd143+2], %rs81;
	st.local.u8 	[%rd143+3], %rs81;
	st.local.u8 	[%rd143+4], %rs81;
	st.local.u8 	[%rd143+5], %rs81;
	st.local.u8 	[%rd143+6], %rs81;
	st.local.u8 	[%rd143+7], %rs81;
	add.s32 	%r3676, %r3676, 16;
	st.local.u8 	[%rd143+8], %rs81;
	add.s32 	%r3677, %r3677, 16;
	add.s64 	%rd143, %rd143, 16;
	setp.eq.s32 	%p20, %r3677, 0;
	@%p20 bra 	$L__BB0_17;
	bra.uni 	$L__BB0_16;
$L__BB0_17:
	setp.eq.s32 	%p21, %r8, 0;
	@%p21 bra 	$L__BB0_41;
	and.b32  	%r37, %r7, 7;
	setp.lt.u32 	%p22, %r8, 8;
	@%p22 bra 	$L__BB0_20;
	cvt.u64.u32 	%rd117, %r3676;
	add.s64 	%rd118, %rd1, %rd117;
	mov.b16 	%rs82, 0;
	st.local.u8 	[%rd118+1], %rs82;
	st.local.u8 	[%rd118+2], %rs82;
	st.local.u8 	[%rd118+3], %rs82;
	st.local.u8 	[%rd118+4], %rs82;
	st.local.u8 	[%rd118+5], %rs82;
	st.local.u8 	[%rd118+6], %rs82;
	st.local.u8 	[%rd118+7], %rs82;
	add.s32 	%r3676, %r3676, 8;
	st.local.u8 	[%rd118+8], %rs82;
$L__BB0_20:
	setp.eq.s32 	%p23, %r37, 0;
	@%p23 bra 	$L__BB0_41;
	and.b32  	%r40, %r7, 3;
	setp.lt.u32 	%p24, %r37, 4;
	@%p24 bra 	$L__BB0_23;
	cvt.u64.u32 	%rd119, %r3676;
	add.s64 	%rd120, %rd1, %rd119;
	mov.b16 	%rs83, 0;
	st.local.u8 	[%rd120+1], %rs83;
	st.local.u8 	[%rd120+2], %rs83;
	st.local.u8 	[%rd120+3], %rs83;
	add.s32 	%r3676, %r3676, 4;
	st.local.u8 	[%rd120+4], %rs83;
$L__BB0_23:
	setp.eq.s32 	%p25, %r40, 0;
	@%p25 bra 	$L__BB0_41;
	cvt.u64.u32 	%rd121, %r3676;
	add.s64 	%rd122, %rd121, %rd1;
	add.s64 	%rd144, %rd122, 1;
	neg.s32 	%r3689, %r40;
$L__BB0_25:
	.pragma "nounroll";
	mov.b16 	%rs84, 0;
	st.local.u8 	[%rd144], %rs84;
	add.s64 	%rd144, %rd144, 1;
	add.s32 	%r3689, %r3689, 1;
	setp.ne.s32 	%p26, %r3689, 0;
	@%p26 bra 	$L__BB0_25;
	bra.uni 	$L__BB0_41;
$L__BB0_26:
	cvt.u64.u32 	%rd53, %r3676;
	add.s64 	%rd54, %rd1, %rd53;
	mov.b16 	%rs40, 128;
	st.local.u8 	[%rd54], %rs40;
	add.s32 	%r3682, %r3676, 1;
	setp.gt.u32 	%p9, %r3682, 63;
	@%p9 bra 	$L__BB0_40;
	sub.s32 	%r15, 63, %r3676;
	and.b32  	%r16, %r15, 15;
	add.s32 	%r1251, %r3676, -48;
	setp.lt.u32 	%p10, %r1251, 15;
	@%p10 bra 	$L__BB0_31;
	add.s32 	%r3680, %r3676, 8;
	and.b32  	%r1252, %r15, -16;
	neg.s32 	%r3679, %r1252;
$L__BB0_29:
	.pragma "nounroll";
	add.s32 	%r1253, %r3680, -7;
	cvt.u64.u32 	%rd55, %r1253;
	add.s64 	%rd56, %rd1, %rd55;
	mov.b16 	%rs41, 0;
	st.local.u8 	[%rd56], %rs41;
	add.s32 	%r1254, %r3680, -6;
	cvt.u64.u32 	%rd57, %r1254;
	add.s64 	%rd58, %rd1, %rd57;
	st.local.u8 	[%rd58], %rs41;
	add.s32 	%r1255, %r3680, -5;
	cvt.u64.u32 	%rd59, %r1255;
	add.s64 	%rd60, %rd1, %rd59;
	st.local.u8 	[%rd60], %rs41;
	add.s32 	%r1256, %r3680, -4;
	cvt.u64.u32 	%rd61, %r1256;
	add.s64 	%rd62, %rd1, %rd61;
	st.local.u8 	[%rd62], %rs41;
	add.s32 	%r1257, %r3680, -3;
	cvt.u64.u32 	%rd63, %r1257;
	add.s64 	%rd64, %rd1, %rd63;
	st.local.u8 	[%rd64], %rs41;
	add.s32 	%r1258, %r3680, -2;
	cvt.u64.u32 	%rd65, %r1258;
	add.s64 	%rd66, %rd1, %rd65;
	st.local.u8 	[%rd66], %rs41;
	add.s32 	%r1259, %r3680, -1;
	cvt.u64.u32 	%rd67, %r1259;
	add.s64 	%rd68, %rd1, %rd67;
	st.local.u8 	[%rd68], %rs41;
	add.s32 	%r1260, %r3680, 8;
	cvt.u64.u32 	%rd69, %r3680;
	add.s64 	%rd70, %rd1, %rd69;
	st.local.u8 	[%rd70], %rs41;
	add.s32 	%r1261, %r3680, 1;
	cvt.u64.u32 	%rd71, %r1261;
	add.s64 	%rd72, %rd1, %rd71;
	st.local.u8 	[%rd72], %rs41;
	add.s32 	%r1262, %r3680, 2;
	cvt.u64.u32 	%rd73, %r1262;
	add.s64 	%rd74, %rd1, %rd73;
	st.local.u8 	[%rd74], %rs41;
	add.s32 	%r1263, %r3680, 3;
	cvt.u64.u32 	%rd75, %r1263;
	add.s64 	%rd76, %rd1, %rd75;
	st.local.u8 	[%rd76], %rs41;
	add.s32 	%r1264, %r3680, 4;
	cvt.u64.u32 	%rd77, %r1264;
	add.s64 	%rd78, %rd1, %rd77;
	st.local.u8 	[%rd78], %rs41;
	add.s32 	%r1265, %r3680, 5;
	cvt.u64.u32 	%rd79, %r1265;
	add.s64 	%rd80, %rd1, %rd79;
	st.local.u8 	[%rd80], %rs41;
	add.s32 	%r1266, %r3680, 6;
	cvt.u64.u32 	%rd81, %r1266;
	add.s64 	%rd82, %rd1, %rd81;
	st.local.u8 	[%rd82], %rs41;
	add.s32 	%r1267, %r3680, 7;
	cvt.u64.u32 	%rd83, %r1267;
	add.s64 	%rd84, %rd1, %rd83;
	st.local.u8 	[%rd84], %rs41;
	cvt.u64.u32 	%rd85, %r1260;
	add.s64 	%rd86, %rd1, %rd85;
	st.local.u8 	[%rd86], %rs41;
	add.s32 	%r3680, %r3680, 16;
	add.s32 	%r3679, %r3679, 16;
	setp.ne.s32 	%p11, %r3679, 0;
	@%p11 bra 	$L__BB0_29;
	add.s32 	%r3682, %r3680, -7;
$L__BB0_31:
	setp.eq.s32 	%p12, %r16, 0;
	@%p12 bra 	$L__BB0_40;
	and.b32  	%r25, %r15, 7;
	setp.lt.u32 	%p13, %r16, 8;
	@%p13 bra 	$L__BB0_34;
	cvt.u64.u32 	%rd87, %r3682;
	add.s64 	%rd88, %rd1, %rd87;
	mov.b16 	%rs42, 0;
	st.local.u8 	[%rd88], %rs42;
	add.s32 	%r1268, %r3682, 1;
	cvt.u64.u32 	%rd89, %r1268;
	add.s64 	%rd90, %rd1, %rd89;
	st.local.u8 	[%rd90], %rs42;
	add.s32 	%r1269, %r3682, 2;
	cvt.u64.u32 	%rd91, %r1269;
	add.s64 	%rd92, %rd1, %rd91;
	st.local.u8 	[%rd92], %rs42;
	add.s32 	%r1270, %r3682, 3;
	cvt.u64.u32 	%rd93, %r1270;
	add.s64 	%rd94, %rd1, %rd93;
	st.local.u8 	[%rd94], %rs42;
	add.s32 	%r1271, %r3682, 4;
	cvt.u64.u32 	%rd95, %r1271;
	add.s64 	%rd96, %rd1, %rd95;
	st.local.u8 	[%rd96], %rs42;
	add.s32 	%r1272, %r3682, 5;
	cvt.u64.u32 	%rd97, %r1272;
	add.s64 	%rd98, %rd1, %rd97;
	st.local.u8 	[%rd98], %rs42;
	add.s32 	%r1273, %r3682, 6;
	cvt.u64.u32 	%rd99, %r1273;
	add.s64 	%rd100, %rd1, %rd99;
	st.local.u8 	[%rd100], %rs42;
	add.s32 	%r1274, %r3682, 7;
	cvt.u64.u32 	%rd101, %r1274;
	add.s64 	%rd102, %rd1, %rd101;
	st.local.u8 	[%rd102], %rs42;
	add.s32 	%r3682, %r3682, 8;
$L__BB0_34:
	setp.eq.s32 	%p14, %r25, 0;
	@%p14 bra 	$L__BB0_40;
	and.b32  	%r28, %r15, 3;
	setp.lt.u32 	%p15, %r25, 4;
	@%p15 bra 	$L__BB0_37;
	cvt.u64.u32 	%rd103, %r3682;
	add.s64 	%rd104, %rd1, %rd103;
	mov.b16 	%rs43, 0;
	st.local.u8 	[%rd104], %rs43;
	add.s32 	%r1275, %r3682, 1;
	cvt.u64.u32 	%rd105, %r1275;
	add.s64 	%rd106, %rd1, %rd105;
	st.local.u8 	[%rd106], %rs43;
	add.s32 	%r1276, %r3682, 2;
	cvt.u64.u32 	%rd107, %r1276;
	add.s64 	%rd108, %rd1, %rd107;
	st.local.u8 	[%rd108], %rs43;
	add.s32 	%r1277, %r3682, 3;
	cvt.u64.u32 	%rd109, %r1277;
	add.s64 	%rd110, %rd1, %rd109;
	st.local.u8 	[%rd110], %rs43;
	add.s32 	%r3682, %r3682, 4;
$L__BB0_37:
	setp.eq.s32 	%p16, %r28, 0;
	@%p16 bra 	$L__BB0_40;
	neg.s32 	%r3684, %r28;
$L__BB0_39:
	.pragma "nounroll";
	cvt.u64.u32 	%rd111, %r3682;
	add.s64 	%rd112, %rd1, %rd111;
	mov.b16 	%rs44, 0;
	st.local.u8 	[%rd112], %rs44;
	add.s32 	%r3682, %r3682, 1;
	add.s32 	%r3684, %r3684, 1;
	setp.ne.s32 	%p17, %r3684, 0;
	@%p17 bra 	$L__BB0_39;
$L__BB0_40:
	ld.local.v2.b32 	{%r1278, %r1279}, [%rd1];
	bfe.u32 	%r1280, %r1279, 16, 8;
	cvt.u16.u32 	%rs45, %r1280;
	bfe.u32 	%r1281, %r1279, 8, 8;
	bfe.u32 	%r1282, %r1279, 0, 8;
	bfe.u32 	%r1283, %r1278, 16, 8;
	cvt.u16.u32 	%rs46, %r1283;
	bfe.u32 	%r1284, %r1278, 8, 8;
	bfe.u32 	%r1285, %r1278, 0, 8;
	shl.b32 	%r1286, %r1285, 24;
	shl.b32 	%r1287, %r1284, 16;
	and.b32  	%r1288, %r1287, 16711680;
	or.b32  	%r1289, %r1288, %r1286;
	and.b16  	%rs47, %rs46, 255;
	mul.wide.u16 	%r1290, %rs47, 256;
	or.b32  	%r1291, %r1289, %r1290;
	bfe.u32 	%r1292, %r1278, 24, 8;
	or.b32  	%r1293, %r1291, %r1292;
	shl.b32 	%r1294, %r1282, 24;
	shl.b32 	%r1295, %r1281, 16;
	and.b32  	%r1296, %r1295, 16711680;
	or.b32  	%r1297, %r1296, %r1294;
	and.b16  	%rs48, %rs45, 255;
	mul.wide.u16 	%r1298, %rs48, 256;
	or.b32  	%r1299, %r1297, %r1298;
	bfe.u32 	%r1300, %r1279, 24, 8;
	or.b32  	%r1301, %r1299, %r1300;
	ld.local.v2.b32 	{%r1302, %r1303}, [%rd1+8];
	bfe.u32 	%r1304, %r1303, 16, 8;
	cvt.u16.u32 	%rs49, %r1304;
	bfe.u32 	%r1305, %r1303, 8, 8;
	bfe.u32 	%r1306, %r1303, 0, 8;
	bfe.u32 	%r1307, %r1302, 16, 8;
	cvt.u16.u32 	%rs50, %r1307;
	bfe.u32 	%r1308, %r1302, 8, 8;
	bfe.u32 	%r1309, %r1302, 0, 8;
	shl.b32 	%r1310, %r1309, 24;
	shl.b32 	%r1311, %r1308, 16;
	and.b32  	%r1312, %r1311, 16711680;
	or.b32  	%r1313, %r1312, %r1310;
	and.b16  	%rs51, %rs50, 255;
	mul.wide.u16 	%r1314, %rs51, 256;
	or.b32  	%r1315, %r1313, %r1314;
	bfe.u32 	%r1316, %r1302, 24, 8;
	or.b32  	%r1317, %r1315, %r1316;
	shl.b32 	%r1318, %r1306, 24;
	shl.b32 	%r1319, %r1305, 16;
	and.b32  	%r1320, %r1319, 16711680;
	or.b32  	%r1321, %r1320, %r1318;
	and.b16  	%rs52, %rs49, 255;
	mul.wide.u16 	%r1322, %rs52, 256;
	or.b32  	%r1323, %r1321, %r1322;
	bfe.u32 	%r1324, %r1303, 24, 8;
	or.b32  	%r1325, %r1323, %r1324;
	ld.local.v2.b32 	{%r1326, %r1327}, [%rd1+16];
	bfe.u32 	%r1328, %r1327, 16, 8;
	cvt.u16.u32 	%rs53, %r1328;
	bfe.u32 	%r1329, %r1327, 8, 8;
	bfe.u32 	%r1330, %r1327, 0, 8;
	bfe.u32 	%r1331, %r1326, 16, 8;
	cvt.u16.u32 	%rs54, %r1331;
	bfe.u32 	%r1332, %r1326, 8, 8;
	bfe.u32 	%r1333, %r1326, 0, 8;
	shl.b32 	%r1334, %r1333, 24;
	shl.b32 	%r1335, %r1332, 16;
	and.b32  	%r1336, %r1335, 16711680;
	or.b32  	%r1337, %r1336, %r1334;
	and.b16  	%rs55, %rs54, 255;
	mul.wide.u16 	%r1338, %rs55, 256;
	or.b32  	%r1339, %r1337, %r1338;
	bfe.u32 	%r1340, %r1326, 24, 8;
	or.b32  	%r1341, %r1339, %r1340;
	shl.b32 	%r1342, %r1330, 24;
	shl.b32 	%r1343, %r1329, 16;
	and.b32  	%r1344, %r1343, 16711680;
	or.b32  	%r1345, %r1344, %r1342;
	and.b16  	%rs56, %rs53, 255;
	mul.wide.u16 	%r1346, %rs56, 256;
	or.b32  	%r1347, %r1345, %r1346;
	bfe.u32 	%r1348, %r1327, 24, 8;
	or.b32  	%r1349, %r1347, %r1348;
	ld.local.v2.b32 	{%r1350, %r1351}, [%rd1+24];
	bfe.u32 	%r1352, %r1351, 16, 8;
	cvt.u16.u32 	%rs57, %r1352;
	bfe.u32 	%r1353, %r1351, 8, 8;
	bfe.u32 	%r1354, %r1351, 0, 8;
	bfe.u32 	%r1355, %r1350, 16, 8;
	cvt.u16.u32 	%rs58, %r1355;
	bfe.u32 	%r1356, %r1350, 8, 8;
	bfe.u32 	%r1357, %r1350, 0, 8;
	shl.b32 	%r1358, %r1357, 24;
	shl.b32 	%r1359, %r1356, 16;
	and.b32  	%r1360, %r1359, 16711680;
	or.b32  	%r1361, %r1360, %r1358;
	and.b16  	%rs59, %rs58, 255;
	mul.wide.u16 	%r1362, %rs59, 256;
	or.b32  	%r1363, %r1361, %r1362;
	bfe.u32 	%r1364, %r1350, 24, 8;
	or.b32  	%r1365, %r1363, %r1364;
	shl.b32 	%r1366, %r1354, 24;
	shl.b32 	%r1367, %r1353, 16;
	and.b32  	%r1368, %r1367, 16711680;
	or.b32  	%r1369, %r1368, %r1366;
	and.b16  	%rs60, %rs57, 255;
	mul.wide.u16 	%r1370, %rs60, 256;
	or.b32  	%r1371, %r1369, %r1370;
	bfe.u32 	%r1372, %r1351, 24, 8;
	or.b32  	%r1373, %r1371, %r1372;
	ld.local.v2.b32 	{%r1374, %r1375}, [%rd1+32];
	bfe.u32 	%r1376, %r1375, 16, 8;
	cvt.u16.u32 	%rs61, %r1376;
	bfe.u32 	%r1377, %r1375, 8, 8;
	bfe.u32 	%r1378, %r1375, 0, 8;
	bfe.u32 	%r1379, %r1374, 16, 8;
	cvt.u16.u32 	%rs62, %r1379;
	bfe.u32 	%r1380, %r1374, 8, 8;
	bfe.u32 	%r1381, %r1374, 0, 8;
	shl.b32 	%r1382, %r1381, 24;
	shl.b32 	%r1383, %r1380, 16;
	and.b32  	%r1384, %r1383, 16711680;
	or.b32  	%r1385, %r1384, %r1382;
	and.b16  	%rs63, %rs62, 255;
	mul.wide.u16 	%r1386, %rs63, 256;
	or.b32  	%r1387, %r1385, %r1386;
	bfe.u32 	%r1388, %r1374, 24, 8;
	or.b32  	%r1389, %r1387, %r1388;
	shl.b32 	%r1390, %r1378, 24;
	shl.b32 	%r1391, %r1377, 16;
	and.b32  	%r1392, %r1391, 16711680;
	or.b32  	%r1393, %r1392, %r1390;
	and.b16  	%rs64, %rs61, 255;
	mul.wide.u16 	%r1394, %rs64, 256;
	or.b32  	%r1395, %r1393, %r1394;
	bfe.u32 	%r1396, %r1375, 24, 8;
	or.b32  	%r1397, %r1395, %r1396;
	ld.local.v2.b32 	{%r1398, %r1399}, [%rd1+40];
	bfe.u32 	%r1400, %r1399, 16, 8;
	cvt.u16.u32 	%rs65, %r1400;
	bfe.u32 	%r1401, %r1399, 8, 8;
	bfe.u32 	%r1402, %r1399, 0, 8;
	bfe.u32 	%r1403, %r1398, 16, 8;
	cvt.u16.u32 	%rs66, %r1403;
	bfe.u32 	%r1404, %r1398, 8, 8;
	bfe.u32 	%r1405, %r1398, 0, 8;
	shl.b32 	%r1406, %r1405, 24;
	shl.b32 	%r1407, %r1404, 16;
	and.b32  	%r1408, %r1407, 16711680;
	or.b32  	%r1409, %r1408, %r1406;
	and.b16  	%rs67, %rs66, 255;
	mul.wide.u16 	%r1410, %rs67, 256;
	or.b32  	%r1411, %r1409, %r1410;
	bfe.u32 	%r1412, %r1398, 24, 8;
	or.b32  	%r1413, %r1411, %r1412;
	shl.b32 	%r1414, %r1402, 24;
	shl.b32 	%r1415, %r1401, 16;
	and.b32  	%r1416, %r1415, 16711680;
	or.b32  	%r1417, %r1416, %r1414;
	and.b16  	%rs68, %rs65, 255;
	mul.wide.u16 	%r1418, %rs68, 256;
	or.b32  	%r1419, %r1417, %r1418;
	bfe.u32 	%r1420, %r1399, 24, 8;
	or.b32  	%r1421, %r1419, %r1420;
	ld.local.v2.b32 	{%r1422, %r1423}, [%rd1+48];
	bfe.u32 	%r1424, %r1423, 16, 8;
	cvt.u16.u32 	%rs69, %r1424;
	bfe.u32 	%r1425, %r1423, 8, 8;
	bfe.u32 	%r1426, %r1423, 0, 8;
	bfe.u32 	%r1427, %r1422, 16, 8;
	cvt.u16.u32 	%rs70, %r1427;
	bfe.u32 	%r1428, %r1422, 8, 8;
	bfe.u32 	%r1429, %r1422, 0, 8;
	shl.b32 	%r1430, %r1429, 24;
	shl.b32 	%r1431, %r1428, 16;
	and.b32  	%r1432, %r1431, 16711680;
	or.b32  	%r1433, %r1432, %r1430;
	and.b16  	%rs71, %rs70, 255;
	mul.wide.u16 	%r1434, %rs71, 256;
	or.b32  	%r1435, %r1433, %r1434;
	bfe.u32 	%r1436, %r1422, 24, 8;
	or.b32  	%r1437, %r1435, %r1436;
	shl.b32 	%r1438, %r1426, 24;
	shl.b32 	%r1439, %r1425, 16;
	and.b32  	%r1440, %r1439, 16711680;
	or.b32  	%r1441, %r1440, %r1438;
	and.b16  	%rs72, %rs69, 255;
	mul.wide.u16 	%r1442, %rs72, 256;
	or.b32  	%r1443, %r1441, %r1442;
	bfe.u32 	%r1444, %r1423, 24, 8;
	or.b32  	%r1445, %r1443, %r1444;
	ld.local.v2.b32 	{%r1446, %r1447}, [%rd1+56];
	bfe.u32 	%r1448, %r1447, 16, 8;
	cvt.u16.u32 	%rs73, %r1448;
	bfe.u32 	%r1449, %r1447, 8, 8;
	bfe.u32 	%r1450, %r1447, 0, 8;
	bfe.u32 	%r1451, %r1446, 16, 8;
	cvt.u16.u32 	%rs74, %r1451;
	bfe.u32 	%r1452, %r1446, 8, 8;
	bfe.u32 	%r1453, %r1446, 0, 8;
	shl.b32 	%r1454, %r1453, 24;
	shl.b32 	%r1455, %r1452, 16;
	and.b32  	%r1456, %r1455, 16711680;
	or.b32  	%r1457, %r1456, %r1454;
	and.b16  	%rs75, %rs74, 255;
	mul.wide.u16 	%r1458, %rs75, 256;
	or.b32  	%r1459, %r1457, %r1458;
	bfe.u32 	%r1460, %r1446, 24, 8;
	or.b32  	%r1461, %r1459, %r1460;
	shl.b32 	%r1462, %r1450, 24;
	shl.b32 	%r1463, %r1449, 16;
	and.b32  	%r1464, %r1463, 16711680;
	or.b32  	%r1465, %r1464, %r1462;
	and.b16  	%rs76, %rs73, 255;
	mul.wide.u16 	%r1466, %rs76, 256;
	or.b32  	%r1467, %r1465, %r1466;
	bfe.u32 	%r1468, %r1447, 24, 8;
	or.b32  	%r1469, %r1467, %r1468;
	xor.b32  	%r1470, %r1389, %r1445;
	xor.b32  	%r1471, %r1470, %r1317;
	xor.b32  	%r1472, %r1471, %r1293;
	shf.l.wrap.b32 	%r1473, %r1472, %r1472, 1;
	xor.b32  	%r1474, %r1397, %r1461;
	xor.b32  	%r1475, %r1474, %r1325;
	xor.b32  	%r1476, %r1475, %r1301;
	shf.l.wrap.b32 	%r1477, %r1476, %r1476, 1;
	xor.b32  	%r1478, %r1413, %r1469;
	xor.b32  	%r1479, %r1478, %r1341;
	xor.b32  	%r1480, %r1479, %r1317;
	shf.l.wrap.b32 	%r1481, %r1480, %r1480, 1;
	xor.b32  	%r1482, %r1421, %r1473;
	xor.b32  	%r1483, %r1482, %r1349;
	xor.b32  	%r1484, %r1483, %r1325;
	shf.l.wrap.b32 	%r1485, %r1484, %r1484, 1;
	xor.b32  	%r1486, %r1437, %r1477;
	xor.b32  	%r1487, %r1486, %r1365;
	xor.b32  	%r1488, %r1487, %r1341;
	shf.l.wrap.b32 	%r1489, %r1488, %r1488, 1;
	xor.b32  	%r1490, %r1445, %r1481;
	xor.b32  	%r1491, %r1490, %r1373;
	xor.b32  	%r1492, %r1491, %r1349;
	shf.l.wrap.b32 	%r1493, %r1492, %r1492, 1;
	xor.b32  	%r1494, %r1461, %r1485;
	xor.b32  	%r1495, %r1494, %r1389;
	xor.b32  	%r1496, %r1495, %r1365;
	shf.l.wrap.b32 	%r1497, %r1496, %r1496, 1;
	xor.b32  	%r1498, %r1469, %r1489;
	xor.b32  	%r1499, %r1498, %r1397;
	xor.b32  	%r1500, %r1499, %r1373;
	shf.l.wrap.b32 	%r1501, %r1500, %r1500, 1;
	xor.b32  	%r1502, %r1473, %r1493;
	xor.b32  	%r1503, %r1502, %r1413;
	xor.b32  	%r1504, %r1503, %r1389;
	shf.l.wrap.b32 	%r1505, %r1504, %r1504, 1;
	xor.b32  	%r1506, %r1477, %r1497;
	xor.b32  	%r1507, %r1506, %r1421;
	xor.b32  	%r1508, %r1507, %r1397;
	shf.l.wrap.b32 	%r1509, %r1508, %r1508, 1;
	xor.b32  	%r1510, %r1481, %r1501;
	xor.b32  	%r1511, %r1510, %r1437;
	xor.b32  	%r1512, %r1511, %r1413;
	shf.l.wrap.b32 	%r1513, %r1512, %r1512, 1;
	xor.b32  	%r1514, %r1485, %r1505;
	xor.b32  	%r1515, %r1514, %r1445;
	xor.b32  	%r1516, %r1515, %r1421;
	shf.l.wrap.b32 	%r1517, %r1516, %r1516, 1;
	xor.b32  	%r1518, %r1489, %r1509;
	xor.b32  	%r1519, %r1518, %r1461;
	xor.b32  	%r1520, %r1519, %r1437;
	shf.l.wrap.b32 	%r1521, %r1520, %r1520, 1;
	xor.b32  	%r1522, %r1493, %r1513;
	xor.b32  	%r1523, %r1522, %r1469;
	xor.b32  	%r1524, %r1523, %r1445;
	shf.l.wrap.b32 	%r1525, %r1524, %r1524, 1;
	xor.b32  	%r1526, %r1497, %r1517;
	xor.b32  	%r1527, %r1526, %r1473;
	xor.b32  	%r1528, %r1527, %r1461;
	shf.l.wrap.b32 	%r1529, %r1528, %r1528, 1;
	xor.b32  	%r1530, %r1501, %r1521;
	xor.b32  	%r1531, %r1530, %r1477;
	xor.b32  	%r1532, %r1531, %r1469;
	shf.l.wrap.b32 	%r1533, %r1532, %r1532, 1;
	xor.b32  	%r1534, %r1505, %r1525;
	xor.b32  	%r1535, %r1534, %r1481;
	xor.b32  	%r1536, %r1535, %r1473;
	shf.l.wrap.b32 	%r1537, %r1536, %r1536, 1;
	xor.b32  	%r1538, %r1509, %r1529;
	xor.b32  	%r1539, %r1538, %r1485;
	xor.b32  	%r1540, %r1539, %r1477;
	shf.l.wrap.b32 	%r1541, %r1540, %r1540, 1;
	xor.b32  	%r1542, %r1513, %r1533;
	xor.b32  	%r1543, %r1542, %r1489;
	xor.b32  	%r1544, %r1543, %r1481;
	shf.l.wrap.b32 	%r1545, %r1544, %r1544, 1;
	xor.b32  	%r1546, %r1517, %r1537;
	xor.b32  	%r1547, %r1546, %r1493;
	xor.b32  	%r1548, %r1547, %r1485;
	shf.l.wrap.b32 	%r1549, %r1548, %r1548, 1;
	xor.b32  	%r1550, %r1521, %r1541;
	xor.b32  	%r1551, %r1550, %r1497;
	xor.b32  	%r1552, %r1551, %r1489;
	shf.l.wrap.b32 	%r1553, %r1552, %r1552, 1;
	xor.b32  	%r1554, %r1525, %r1545;
	xor.b32  	%r1555, %r1554, %r1501;
	xor.b32  	%r1556, %r1555, %r1493;
	shf.l.wrap.b32 	%r1557, %r1556, %r1556, 1;
	xor.b32  	%r1558, %r1529, %r1549;
	xor.b32  	%r1559, %r1558, %r1505;
	xor.b32  	%r1560, %r1559, %r1497;
	shf.l.wrap.b32 	%r1561, %r1560, %r1560, 1;
	xor.b32  	%r1562, %r1533, %r1553;
	xor.b32  	%r1563, %r1562, %r1509;
	xor.b32  	%r1564, %r1563, %r1501;
	shf.l.wrap.b32 	%r1565, %r1564, %r1564, 1;
	xor.b32  	%r1566, %r1537, %r1557;
	xor.b32  	%r1567, %r1566, %r1513;
	xor.b32  	%r1568, %r1567, %r1505;
	shf.l.wrap.b32 	%r1569, %r1568, %r1568, 1;
	xor.b32  	%r1570, %r1541, %r1561;
	xor.b32  	%r1571, %r1570, %r1517;
	xor.b32  	%r1572, %r1571, %r1509;
	shf.l.wrap.b32 	%r1573, %r1572, %r1572, 1;
	xor.b32  	%r1574, %r1545, %r1565;
	xor.b32  	%r1575, %r1574, %r1521;
	xor.b32  	%r1576, %r1575, %r1513;
	shf.l.wrap.b32 	%r1577, %r1576, %r1576, 1;
	xor.b32  	%r1578, %r1549, %r1569;
	xor.b32  	%r1579, %r1578, %r1525;
	xor.b32  	%r1580, %r1579, %r1517;
	shf.l.wrap.b32 	%r1581, %r1580, %r1580, 1;
	xor.b32  	%r1582, %r1553, %r1573;
	xor.b32  	%r1583, %r1582, %r1529;
	xor.b32  	%r1584, %r1583, %r1521;
	shf.l.wrap.b32 	%r1585, %r1584, %r1584, 1;
	xor.b32  	%r1586, %r1557, %r1577;
	xor.b32  	%r1587, %r1586, %r1533;
	xor.b32  	%r1588, %r1587, %r1525;
	shf.l.wrap.b32 	%r1589, %r1588, %r1588, 1;
	xor.b32  	%r1590, %r1561, %r1581;
	xor.b32  	%r1591, %r1590, %r1537;
	xor.b32  	%r1592, %r1591, %r1529;
	shf.l.wrap.b32 	%r1593, %r1592, %r1592, 1;
	xor.b32  	%r1594, %r1565, %r1585;
	xor.b32  	%r1595, %r1594, %r1541;
	xor.b32  	%r1596, %r1595, %r1533;
	shf.l.wrap.b32 	%r1597, %r1596, %r1596, 1;
	xor.b32  	%r1598, %r1569, %r1589;
	xor.b32  	%r1599, %r1598, %r1545;
	xor.b32  	%r1600, %r1599, %r1537;
	shf.l.wrap.b32 	%r1601, %r1600, %r1600, 1;
	xor.b32  	%r1602, %r1573, %r1593;
	xor.b32  	%r1603, %r1602, %r1549;
	xor.b32  	%r1604, %r1603, %r1541;
	shf.l.wrap.b32 	%r1605, %r1604, %r1604, 1;
	xor.b32  	%r1606, %r1577, %r1597;
	xor.b32  	%r1607, %r1606, %r1553;
	xor.b32  	%r1608, %r1607, %r1545;
	shf.l.wrap.b32 	%r1609, %r1608, %r1608, 1;
	xor.b32  	%r1610, %r1581, %r1601;
	xor.b32  	%r1611, %r1610, %r1557;
	xor.b32  	%r1612, %r1611, %r1549;
	shf.l.wrap.b32 	%r1613, %r1612, %r1612, 1;
	xor.b32  	%r1614, %r1585, %r1605;
	xor.b32  	%r1615, %r1614, %r1561;
	xor.b32  	%r1616, %r1615, %r1553;
	shf.l.wrap.b32 	%r1617, %r1616, %r1616, 1;
	xor.b32  	%r1618, %r1589, %r1609;
	xor.b32  	%r1619, %r1618, %r1565;
	xor.b32  	%r1620, %r1619, %r1557;
	shf.l.wrap.b32 	%r1621, %r1620, %r1620, 1;
	xor.b32  	%r1622, %r1593, %r1613;
	xor.b32  	%r1623, %r1622, %r1569;
	xor.b32  	%r1624, %r1623, %r1561;
	shf.l.wrap.b32 	%r1625, %r1624, %r1624, 1;
	xor.b32  	%r1626, %r1597, %r1617;
	xor.b32  	%r1627, %r1626, %r1573;
	xor.b32  	%r1628, %r1627, %r1565;
	shf.l.wrap.b32 	%r1629, %r1628, %r1628, 1;
	xor.b32  	%r1630, %r1601, %r1621;
	xor.b32  	%r1631, %r1630, %r1577;
	xor.b32  	%r1632, %r1631, %r1569;
	shf.l.wrap.b32 	%r1633, %r1632, %r1632, 1;
	xor.b32  	%r1634, %r1605, %r1625;
	xor.b32  	%r1635, %r1634, %r1581;
	xor.b32  	%r1636, %r1635, %r1573;
	shf.l.wrap.b32 	%r1637, %r1636, %r1636, 1;
	xor.b32  	%r1638, %r1609, %r1629;
	xor.b32  	%r1639, %r1638, %r1585;
	xor.b32  	%r1640, %r1639, %r1577;
	shf.l.wrap.b32 	%r1641, %r1640, %r1640, 1;
	xor.b32  	%r1642, %r1613, %r1633;
	xor.b32  	%r1643, %r1642, %r1589;
	xor.b32  	%r1644, %r1643, %r1581;
	shf.l.wrap.b32 	%r1645, %r1644, %r1644, 1;
	xor.b32  	%r1646, %r1617, %r1637;
	xor.b32  	%r1647, %r1646, %r1593;
	xor.b32  	%r1648, %r1647, %r1585;
	shf.l.wrap.b32 	%r1649, %r1648, %r1648, 1;
	xor.b32  	%r1650, %r1621, %r1641;
	xor.b32  	%r1651, %r1650, %r1597;
	xor.b32  	%r1652, %r1651, %r1589;
	shf.l.wrap.b32 	%r1653, %r1652, %r1652, 1;
	xor.b32  	%r1654, %r1625, %r1645;
	xor.b32  	%r1655, %r1654, %r1601;
	xor.b32  	%r1656, %r1655, %r1593;
	shf.l.wrap.b32 	%r1657, %r1656, %r1656, 1;
	xor.b32  	%r1658, %r1629, %r1649;
	xor.b32  	%r1659, %r1658, %r1605;
	xor.b32  	%r1660, %r1659, %r1597;
	shf.l.wrap.b32 	%r1661, %r1660, %r1660, 1;
	xor.b32  	%r1662, %r1633, %r1653;
	xor.b32  	%r1663, %r1662, %r1609;
	xor.b32  	%r1664, %r1663, %r1601;
	shf.l.wrap.b32 	%r1665, %r1664, %r1664, 1;
	xor.b32  	%r1666, %r1637, %r1657;
	xor.b32  	%r1667, %r1666, %r1613;
	xor.b32  	%r1668, %r1667, %r1605;
	shf.l.wrap.b32 	%r1669, %r1668, %r1668, 1;
	xor.b32  	%r1670, %r1641, %r1661;
	xor.b32  	%r1671, %r1670, %r1617;
	xor.b32  	%r1672, %r1671, %r1609;
	shf.l.wrap.b32 	%r1673, %r1672, %r1672, 1;
	xor.b32  	%r1674, %r1645, %r1665;
	xor.b32  	%r1675, %r1674, %r1621;
	xor.b32  	%r1676, %r1675, %r1613;
	shf.l.wrap.b32 	%r1677, %r1676, %r1676, 1;
	xor.b32  	%r1678, %r1649, %r1669;
	xor.b32  	%r1679, %r1678, %r1625;
	xor.b32  	%r1680, %r1679, %r1617;
	shf.l.wrap.b32 	%r1681, %r1680, %r1680, 1;
	xor.b32  	%r1682, %r1653, %r1673;
	xor.b32  	%r1683, %r1682, %r1629;
	xor.b32  	%r1684, %r1683, %r1621;
	shf.l.wrap.b32 	%r1685, %r1684, %r1684, 1;
	xor.b32  	%r1686, %r1657, %r1677;
	xor.b32  	%r1687, %r1686, %r1633;
	xor.b32  	%r1688, %r1687, %r1625;
	shf.l.wrap.b32 	%r1689, %r1688, %r1688, 1;
	xor.b32  	%r1690, %r1661, %r1681;
	xor.b32  	%r1691, %r1690, %r1637;
	xor.b32  	%r1692, %r1691, %r1629;
	shf.l.wrap.b32 	%r1693, %r1692, %r1692, 1;
	xor.b32  	%r1694, %r1665, %r1685;
	xor.b32  	%r1695, %r1694, %r1641;
	xor.b32  	%r1696, %r1695, %r1633;
	shf.l.wrap.b32 	%r1697, %r1696, %r1696, 1;
	xor.b32  	%r1698, %r1669, %r1689;
	xor.b32  	%r1699, %r1698, %r1645;
	xor.b32  	%r1700, %r1699, %r1637;
	shf.l.wrap.b32 	%r1701, %r1700, %r1700, 1;
	xor.b32  	%r1702, %r1673, %r1693;
	xor.b32  	%r1703, %r1702, %r1649;
	xor.b32  	%r1704, %r1703, %r1641;
	shf.l.wrap.b32 	%r1705, %r1704, %r1704, 1;
	xor.b32  	%r1706, %r1677, %r1697;
	xor.b32  	%r1707, %r1706, %r1653;
	xor.b32  	%r1708, %r1707, %r1645;
	shf.l.wrap.b32 	%r1709, %r1708, %r1708, 1;
	xor.b32  	%r1710, %r1681, %r1701;
	xor.b32  	%r1711, %r1710, %r1657;
	xor.b32  	%r1712, %r1711, %r1649;
	shf.l.wrap.b32 	%r1713, %r1712, %r1712, 1;
	xor.b32  	%r1714, %r1685, %r1705;
	xor.b32  	%r1715, %r1714, %r1661;
	xor.b32  	%r1716, %r1715, %r1653;
	shf.l.wrap.b32 	%r1717, %r1716, %r1716, 1;
	xor.b32  	%r1718, %r1689, %r1709;
	xor.b32  	%r1719, %r1718, %r1665;
	xor.b32  	%r1720, %r1719, %r1657;
	shf.l.wrap.b32 	%r1721, %r1720, %r1720, 1;
	xor.b32  	%r1722, %r1693, %r1713;
	xor.b32  	%r1723, %r1722, %r1669;
	xor.b32  	%r1724, %r1723, %r1661;
	shf.l.wrap.b32 	%r1725, %r1724, %r1724, 1;
	ld.local.v2.u32 	{%r1726, %r1727}, [%rd1+96];
	ld.local.v2.u32 	{%r1728, %r1729}, [%rd1+80];
	ld.local.v2.u32 	{%r1730, %r1731}, [%rd1+88];
	shf.l.wrap.b32 	%r1732, %r1728, %r1728, 5;
	not.b32 	%r1733, %r1729;
	and.b32  	%r1734, %r1731, %r1733;
	and.b32  	%r1735, %r1734, %r1730;
	add.s32 	%r1736, %r1735, %r1726;
	add.s32 	%r1737, %r1736, %r1732;
	add.s32 	%r1738, %r1737, %r1293;
	add.s32 	%r1739, %r1738, %r1727;
	shf.l.wrap.b32 	%r1740, %r1729, %r1729, 30;
	shf.l.wrap.b32 	%r1741, %r1739, %r1739, 5;
	not.b32 	%r1742, %r1728;
	and.b32  	%r1743, %r1730, %r1742;
	and.b32  	%r1744, %r1743, %r1740;
	add.s32 	%r1745, %r1744, %r1731;
	add.s32 	%r1746, %r1745, %r1741;
	add.s32 	%r1747, %r1746, %r1301;
	add.s32 	%r1748, %r1747, %r1727;
	shf.l.wrap.b32 	%r1749, %r1728, %r1728, 30;
	shf.l.wrap.b32 	%r1750, %r1748, %r1748, 5;
	not.b32 	%r1751, %r1739;
	and.b32  	%r1752, %r1740, %r1751;
	and.b32  	%r1753, %r1752, %r1749;
	add.s32 	%r1754, %r1753, %r1730;
	add.s32 	%r1755, %r1754, %r1750;
	add.s32 	%r1756, %r1755, %r1317;
	add.s32 	%r1757, %r1756, %r1727;
	shf.l.wrap.b32 	%r1758, %r1739, %r1739, 30;
	shf.l.wrap.b32 	%r1759, %r1757, %r1757, 5;
	not.b32 	%r1760, %r1748;
	and.b32  	%r1761, %r1749, %r1760;
	and.b32  	%r1762, %r1761, %r1758;
	add.s32 	%r1763, %r1762, %r1740;
	add.s32 	%r1764, %r1763, %r1759;
	add.s32 	%r1765, %r1764, %r1325;
	add.s32 	%r1766, %r1765, %r1727;
	shf.l.wrap.b32 	%r1767, %r1748, %r1748, 30;
	shf.l.wrap.b32 	%r1768, %r1766, %r1766, 5;
	not.b32 	%r1769, %r1757;
	and.b32  	%r1770, %r1758, %r1769;
	and.b32  	%r1771, %r1770, %r1767;
	add.s32 	%r1772, %r1771, %r1749;
	add.s32 	%r1773, %r1772, %r1768;
	add.s32 	%r1774, %r1773, %r1341;
	add.s32 	%r1775, %r1774, %r1727;
	shf.l.wrap.b32 	%r1776, %r1757, %r1757, 30;
	shf.l.wrap.b32 	%r1777, %r1775, %r1775, 5;
	not.b32 	%r1778, %r1766;
	and.b32  	%r1779, %r1767, %r1778;
	and.b32  	%r1780, %r1779, %r1776;
	add.s32 	%r1781, %r1780, %r1758;
	add.s32 	%r1782, %r1781, %r1777;
	add.s32 	%r1783, %r1782, %r1349;
	add.s32 	%r1784, %r1783, %r1727;
	shf.l.wrap.b32 	%r1785, %r1766, %r1766, 30;
	shf.l.wrap.b32 	%r1786, %r1784, %r1784, 5;
	not.b32 	%r1787, %r1775;
	and.b32  	%r1788, %r1776, %r1787;
	and.b32  	%r1789, %r1788, %r1785;
	add.s32 	%r1790, %r1789, %r1767;
	add.s32 	%r1791, %r1790, %r1786;
	add.s32 	%r1792, %r1791, %r1365;
	add.s32 	%r1793, %r1792, %r1727;
	shf.l.wrap.b32 	%r1794, %r1775, %r1775, 30;
	shf.l.wrap.b32 	%r1795, %r1793, %r1793, 5;
	not.b32 	%r1796, %r1784;
	and.b32  	%r1797, %r1785, %r1796;
	and.b32  	%r1798, %r1797, %r1794;
	add.s32 	%r1799, %r1798, %r1776;
	add.s32 	%r1800, %r1799, %r1795;
	add.s32 	%r1801, %r1800, %r1373;
	add.s32 	%r1802, %r1801, %r1727;
	shf.l.wrap.b32 	%r1803, %r1784, %r1784, 30;
	shf.l.wrap.b32 	%r1804, %r1802, %r1802, 5;
	not.b32 	%r1805, %r1793;
	and.b32  	%r1806, %r1794, %r1805;
	and.b32  	%r1807, %r1806, %r1803;
	add.s32 	%r1808, %r1807, %r1785;
	add.s32 	%r1809, %r1808, %r1804;
	add.s32 	%r1810, %r1809, %r1389;
	add.s32 	%r1811, %r1810, %r1727;
	shf.l.wrap.b32 	%r1812, %r1793, %r1793, 30;
	shf.l.wrap.b32 	%r1813, %r1811, %r1811, 5;
	not.b32 	%r1814, %r1802;
	and.b32  	%r1815, %r1803, %r1814;
	and.b32  	%r1816, %r1815, %r1812;
	add.s32 	%r1817, %r1816, %r1794;
	add.s32 	%r1818, %r1817, %r1813;
	add.s32 	%r1819, %r1818, %r1397;
	add.s32 	%r1820, %r1819, %r1727;
	shf.l.wrap.b32 	%r1821, %r1802, %r1802, 30;
	shf.l.wrap.b32 	%r1822, %r1820, %r1820, 5;
	not.b32 	%r1823, %r1811;
	and.b32  	%r1824, %r1812, %r1823;
	and.b32  	%r1825, %r1824, %r1821;
	add.s32 	%r1826, %r1825, %r1803;
	add.s32 	%r1827, %r1826, %r1822;
	add.s32 	%r1828, %r1827, %r1413;
	add.s32 	%r1829, %r1828, %r1727;
	shf.l.wrap.b32 	%r1830, %r1811, %r1811, 30;
	shf.l.wrap.b32 	%r1831, %r1829, %r1829, 5;
	not.b32 	%r1832, %r1820;
	and.b32  	%r1833, %r1821, %r1832;
	and.b32  	%r1834, %r1833, %r1830;
	add.s32 	%r1835, %r1834, %r1812;
	add.s32 	%r1836, %r1835, %r1831;
	add.s32 	%r1837, %r1836, %r1421;
	add.s32 	%r1838, %r1837, %r1727;
	shf.l.wrap.b32 	%r1839, %r1820, %r1820, 30;
	shf.l.wrap.b32 	%r1840, %r1838, %r1838, 5;
	not.b32 	%r1841, %r1829;
	and.b32  	%r1842, %r1830, %r1841;
	and.b32  	%r1843, %r1842, %r1839;
	add.s32 	%r1844, %r1843, %r1821;
	add.s32 	%r1845, %r1844, %r1840;
	add.s32 	%r1846, %r1845, %r1437;
	add.s32 	%r1847, %r1846, %r1727;
	shf.l.wrap.b32 	%r1848, %r1829, %r1829, 30;
	shf.l.wrap.b32 	%r1849, %r1847, %r1847, 5;
	not.b32 	%r1850, %r1838;
	and.b32  	%r1851, %r1839, %r1850;
	and.b32  	%r1852, %r1851, %r1848;
	add.s32 	%r1853, %r1852, %r1830;
	add.s32 	%r1854, %r1853, %r1849;
	add.s32 	%r1855, %r1854, %r1445;
	add.s32 	%r1856, %r1855, %r1727;
	shf.l.wrap.b32 	%r1857, %r1838, %r1838, 30;
	shf.l.wrap.b32 	%r1858, %r1856, %r1856, 5;
	not.b32 	%r1859, %r1847;
	and.b32  	%r1860, %r1848, %r1859;
	and.b32  	%r1861, %r1860, %r1857;
	add.s32 	%r1862, %r1861, %r1839;
	add.s32 	%r1863, %r1862, %r1858;
	add.s32 	%r1864, %r1863, %r1461;
	add.s32 	%r1865, %r1864, %r1727;
	shf.l.wrap.b32 	%r1866, %r1847, %r1847, 30;
	shf.l.wrap.b32 	%r1867, %r1865, %r1865, 5;
	not.b32 	%r1868, %r1856;
	and.b32  	%r1869, %r1857, %r1868;
	and.b32  	%r1870, %r1869, %r1866;
	add.s32 	%r1871, %r1870, %r1848;
	add.s32 	%r1872, %r1871, %r1867;
	add.s32 	%r1873, %r1872, %r1469;
	add.s32 	%r1874, %r1873, %r1727;
	shf.l.wrap.b32 	%r1875, %r1856, %r1856, 30;
	shf.l.wrap.b32 	%r1876, %r1874, %r1874, 5;
	not.b32 	%r1877, %r1865;
	and.b32  	%r1878, %r1866, %r1877;
	and.b32  	%r1879, %r1878, %r1875;
	add.s32 	%r1880, %r1879, %r1857;
	add.s32 	%r1881, %r1880, %r1876;
	add.s32 	%r1882, %r1881, %r1473;
	add.s32 	%r1883, %r1882, %r1727;
	shf.l.wrap.b32 	%r1884, %r1865, %r1865, 30;
	shf.l.wrap.b32 	%r1885, %r1883, %r1883, 5;
	not.b32 	%r1886, %r1874;
	and.b32  	%r1887, %r1875, %r1886;
	and.b32  	%r1888, %r1887, %r1884;
	add.s32 	%r1889, %r1888, %r1866;
	add.s32 	%r1890, %r1889, %r1885;
	add.s32 	%r1891, %r1890, %r1477;
	add.s32 	%r1892, %r1891, %r1727;
	shf.l.wrap.b32 	%r1893, %r1874, %r1874, 30;
	shf.l.wrap.b32 	%r1894, %r1892, %r1892, 5;
	not.b32 	%r1895, %r1883;
	and.b32  	%r1896, %r1884, %r1895;
	and.b32  	%r1897, %r1896, %r1893;
	add.s32 	%r1898, %r1897, %r1875;
	add.s32 	%r1899, %r1898, %r1894;
	add.s32 	%r1900, %r1899, %r1481;
	add.s32 	%r1901, %r1900, %r1727;
	shf.l.wrap.b32 	%r1902, %r1883, %r1883, 30;
	shf.l.wrap.b32 	%r1903, %r1901, %r1901, 5;
	not.b32 	%r1904, %r1892;
	and.b32  	%r1905, %r1893, %r1904;
	and.b32  	%r1906, %r1905, %r1902;
	add.s32 	%r1907, %r1906, %r1884;
	add.s32 	%r1908, %r1907, %r1903;
	add.s32 	%r1909, %r1908, %r1485;
	add.s32 	%r1910, %r1909, %r1727;
	ld.local.v2.u32 	{%r1911, %r1912}, [%rd1+104];
	shf.l.wrap.b32 	%r1913, %r1892, %r1892, 30;
	shf.l.wrap.b32 	%r1914, %r1910, %r1910, 5;
	xor.b32  	%r1915, %r1913, %r1902;
	xor.b32  	%r1916, %r1915, %r1901;
	add.s32 	%r1917, %r1916, %r1893;
	add.s32 	%r1918, %r1917, %r1914;
	add.s32 	%r1919, %r1918, %r1489;
	add.s32 	%r1920, %r1919, %r1911;
	shf.l.wrap.b32 	%r1921, %r1901, %r1901, 30;
	shf.l.wrap.b32 	%r1922, %r1920, %r1920, 5;
	xor.b32  	%r1923, %r1921, %r1913;
	xor.b32  	%r1924, %r1923, %r1910;
	add.s32 	%r1925, %r1924, %r1902;
	add.s32 	%r1926, %r1925, %r1922;
	add.s32 	%r1927, %r1926, %r1493;
	add.s32 	%r1928, %r1927, %r1911;
	shf.l.wrap.b32 	%r1929, %r1910, %r1910, 30;
	shf.l.wrap.b32 	%r1930, %r1928, %r1928, 5;
	xor.b32  	%r1931, %r1929, %r1921;
	xor.b32  	%r1932, %r1931, %r1920;
	add.s32 	%r1933, %r1932, %r1913;
	add.s32 	%r1934, %r1933, %r1930;
	add.s32 	%r1935, %r1934, %r1497;
	add.s32 	%r1936, %r1935, %r1911;
	shf.l.wrap.b32 	%r1937, %r1920, %r1920, 30;
	shf.l.wrap.b32 	%r1938, %r1936, %r1936, 5;
	xor.b32  	%r1939, %r1937, %r1929;
	xor.b32  	%r1940, %r1939, %r1928;
	add.s32 	%r1941, %r1940, %r1921;
	add.s32 	%r1942, %r1941, %r1938;
	add.s32 	%r1943, %r1942, %r1501;
	add.s32 	%r1944, %r1943, %r1911;
	shf.l.wrap.b32 	%r1945, %r1928, %r1928, 30;
	shf.l.wrap.b32 	%r1946, %r1944, %r1944, 5;
	xor.b32  	%r1947, %r1945, %r1937;
	xor.b32  	%r1948, %r1947, %r1936;
	add.s32 	%r1949, %r1948, %r1929;
	add.s32 	%r1950, %r1949, %r1946;
	add.s32 	%r1951, %r1950, %r1505;
	add.s32 	%r1952, %r1951, %r1911;
	shf.l.wrap.b32 	%r1953, %r1936, %r1936, 30;
	shf.l.wrap.b32 	%r1954, %r1952, %r1952, 5;
	xor.b32  	%r1955, %r1953, %r1945;
	xor.b32  	%r1956, %r1955, %r1944;
	add.s32 	%r1957, %r1956, %r1937;
	add.s32 	%r1958, %r1957, %r1954;
	add.s32 	%r1959, %r1958, %r1509;
	add.s32 	%r1960, %r1959, %r1911;
	shf.l.wrap.b32 	%r1961, %r1944, %r1944, 30;
	shf.l.wrap.b32 	%r1962, %r1960, %r1960, 5;
	xor.b32  	%r1963, %r1961, %r1953;
	xor.b32  	%r1964, %r1963, %r1952;
	add.s32 	%r1965, %r1964, %r1945;
	add.s32 	%r1966, %r1965, %r1962;
	add.s32 	%r1967, %r1966, %r1513;
	add.s32 	%r1968, %r1967, %r1911;
	shf.l.wrap.b32 	%r1969, %r1952, %r1952, 30;
	shf.l.wrap.b32 	%r1970, %r1968, %r1968, 5;
	xor.b32  	%r1971, %r1969, %r1961;
	xor.b32  	%r1972, %r1971, %r1960;
	add.s32 	%r1973, %r1972, %r1953;
	add.s32 	%r1974, %r1973, %r1970;
	add.s32 	%r1975, %r1974, %r1517;
	add.s32 	%r1976, %r1975, %r1911;
	shf.l.wrap.b32 	%r1977, %r1960, %r1960, 30;
	shf.l.wrap.b32 	%r1978, %r1976, %r1976, 5;
	xor.b32  	%r1979, %r1977, %r1969;
	xor.b32  	%r1980, %r1979, %r1968;
	add.s32 	%r1981, %r1980, %r1961;
	add.s32 	%r1982, %r1981, %r1978;
	add.s32 	%r1983, %r1982, %r1521;
	add.s32 	%r1984, %r1983, %r1911;
	shf.l.wrap.b32 	%r1985, %r1968, %r1968, 30;
	shf.l.wrap.b32 	%r1986, %r1984, %r1984, 5;
	xor.b32  	%r1987, %r1985, %r1977;
	xor.b32  	%r1988, %r1987, %r1976;
	add.s32 	%r1989, %r1988, %r1969;
	add.s32 	%r1990, %r1989, %r1986;
	add.s32 	%r1991, %r1990, %r1525;
	add.s32 	%r1992, %r1991, %r1911;
	shf.l.wrap.b32 	%r1993, %r1976, %r1976, 30;
	shf.l.wrap.b32 	%r1994, %r1992, %r1992, 5;
	xor.b32  	%r1995, %r1993, %r1985;
	xor.b32  	%r1996, %r1995, %r1984;
	add.s32 	%r1997, %r1996, %r1977;
	add.s32 	%r1998, %r1997, %r1994;
	add.s32 	%r1999, %r1998, %r1529;
	add.s32 	%r2000, %r1999, %r1911;
	shf.l.wrap.b32 	%r2001, %r1984, %r1984, 30;
	shf.l.wrap.b32 	%r2002, %r2000, %r2000, 5;
	xor.b32  	%r2003, %r2001, %r1993;
	xor.b32  	%r2004, %r2003, %r1992;
	add.s32 	%r2005, %r2004, %r1985;
	add.s32 	%r2006, %r2005, %r2002;
	add.s32 	%r2007, %r2006, %r1533;
	add.s32 	%r2008, %r2007, %r1911;
	shf.l.wrap.b32 	%r2009, %r1992, %r1992, 30;
	shf.l.wrap.b32 	%r2010, %r2008, %r2008, 5;
	xor.b32  	%r2011, %r2009, %r2001;
	xor.b32  	%r2012, %r2011, %r2000;
	add.s32 	%r2013, %r2012, %r1993;
	add.s32 	%r2014, %r2013, %r2010;
	add.s32 	%r2015, %r2014, %r1537;
	add.s32 	%r2016, %r2015, %r1911;
	shf.l.wrap.b32 	%r2017, %r2000, %r2000, 30;
	shf.l.wrap.b32 	%r2018, %r2016, %r2016, 5;
	xor.b32  	%r2019, %r2017, %r2009;
	xor.b32  	%r2020, %r2019, %r2008;
	add.s32 	%r2021, %r2020, %r2001;
	add.s32 	%r2022, %r2021, %r2018;
	add.s32 	%r2023, %r2022, %r1541;
	add.s32 	%r2024, %r2023, %r1911;
	shf.l.wrap.b32 	%r2025, %r2008, %r2008, 30;
	shf.l.wrap.b32 	%r2026, %r2024, %r2024, 5;
	xor.b32  	%r2027, %r2025, %r2017;
	xor.b32  	%r2028, %r2027, %r2016;
	add.s32 	%r2029, %r2028, %r2009;
	add.s32 	%r2030, %r2029, %r2026;
	add.s32 	%r2031, %r2030, %r1545;
	add.s32 	%r2032, %r2031, %r1911;
	shf.l.wrap.b32 	%r2033, %r2016, %r2016, 30;
	shf.l.wrap.b32 	%r2034, %r2032, %r2032, 5;
	xor.b32  	%r2035, %r2033, %r2025;
	xor.b32  	%r2036, %r2035, %r2024;
	add.s32 	%r2037, %r2036, %r2017;
	add.s32 	%r2038, %r2037, %r2034;
	add.s32 	%r2039, %r2038, %r1549;
	add.s32 	%r2040, %r2039, %r1911;
	shf.l.wrap.b32 	%r2041, %r2024, %r2024, 30;
	shf.l.wrap.b32 	%r2042, %r2040, %r2040, 5;
	xor.b32  	%r2043, %r2041, %r2033;
	xor.b32  	%r2044, %r2043, %r2032;
	add.s32 	%r2045, %r2044, %r2025;
	add.s32 	%r2046, %r2045, %r2042;
	add.s32 	%r2047, %r2046, %r1553;
	add.s32 	%r2048, %r2047, %r1911;
	shf.l.wrap.b32 	%r2049, %r2032, %r2032, 30;
	shf.l.wrap.b32 	%r2050, %r2048, %r2048, 5;
	xor.b32  	%r2051, %r2049, %r2041;
	xor.b32  	%r2052, %r2051, %r2040;
	add.s32 	%r2053, %r2052, %r2033;
	add.s32 	%r2054, %r2053, %r2050;
	add.s32 	%r2055, %r2054, %r1557;
	add.s32 	%r2056, %r2055, %r1911;
	shf.l.wrap.b32 	%r2057, %r2040, %r2040, 30;
	shf.l.wrap.b32 	%r2058, %r2056, %r2056, 5;
	xor.b32  	%r2059, %r2057, %r2049;
	xor.b32  	%r2060, %r2059, %r2048;
	add.s32 	%r2061, %r2060, %r2041;
	add.s32 	%r2062, %r2061, %r2058;
	add.s32 	%r2063, %r2062, %r1561;
	add.s32 	%r2064, %r2063, %r1911;
	shf.l.wrap.b32 	%r2065, %r2048, %r2048, 30;
	shf.l.wrap.b32 	%r2066, %r2064, %r2064, 5;
	xor.b32  	%r2067, %r2065, %r2057;
	xor.b32  	%r2068, %r2067, %r2056;
	add.s32 	%r2069, %r2068, %r2049;
	add.s32 	%r2070, %r2069, %r2066;
	add.s32 	%r2071, %r2070, %r1565;
	add.s32 	%r2072, %r2071, %r1911;
	shf.l.wrap.b32 	%r2073, %r2056, %r2056, 30;
	shf.l.wrap.b32 	%r2074, %r2072, %r2072, 5;
	xor.b32  	%r2075, %r2064, %r2073;
	xor.b32  	%r2076, %r2064, %r2065;
	xor.b32  	%r2077, %r2073, %r2065;
	and.b32  	%r2078, %r2076, %r2077;
	and.b32  	%r2079, %r2078, %r2075;
	add.s32 	%r2080, %r2074, %r2057;
	add.s32 	%r2081, %r2080, %r2079;
	add.s32 	%r2082, %r2081, %r1569;
	add.s32 	%r2083, %r2082, %r1912;
	shf.l.wrap.b32 	%r2084, %r2064, %r2064, 30;
	shf.l.wrap.b32 	%r2085, %r2083, %r2083, 5;
	xor.b32  	%r2086, %r2072, %r2084;
	xor.b32  	%r2087, %r2072, %r2073;
	xor.b32  	%r2088, %r2084, %r2073;
	and.b32  	%r2089, %r2087, %r2088;
	and.b32  	%r2090, %r2089, %r2086;
	add.s32 	%r2091, %r2085, %r2065;
	add.s32 	%r2092, %r2091, %r2090;
	add.s32 	%r2093, %r2092, %r1573;
	add.s32 	%r2094, %r2093, %r1912;
	shf.l.wrap.b32 	%r2095, %r2072, %r2072, 30;
	shf.l.wrap.b32 	%r2096, %r2094, %r2094, 5;
	xor.b32  	%r2097, %r2083, %r2095;
	xor.b32  	%r2098, %r2083, %r2084;
	xor.b32  	%r2099, %r2095, %r2084;
	and.b32  	%r2100, %r2098, %r2099;
	and.b32  	%r2101, %r2100, %r2097;
	add.s32 	%r2102, %r2096, %r2073;
	add.s32 	%r2103, %r2102, %r2101;
	add.s32 	%r2104, %r2103, %r1577;
	add.s32 	%r2105, %r2104, %r1912;
	shf.l.wrap.b32 	%r2106, %r2083, %r2083, 30;
	shf.l.wrap.b32 	%r2107, %r2105, %r2105, 5;
	xor.b32  	%r2108, %r2094, %r2106;
	xor.b32  	%r2109, %r2094, %r2095;
	xor.b32  	%r2110, %r2106, %r2095;
	and.b32  	%r2111, %r2109, %r2110;
	and.b32  	%r2112, %r2111, %r2108;
	add.s32 	%r2113, %r2107, %r2084;
	add.s32 	%r2114, %r2113, %r2112;
	add.s32 	%r2115, %r2114, %r1581;
	add.s32 	%r2116, %r2115, %r1912;
	shf.l.wrap.b32 	%r2117, %r2094, %r2094, 30;
	shf.l.wrap.b32 	%r2118, %r2116, %r2116, 5;
	xor.b32  	%r2119, %r2105, %r2117;
	xor.b32  	%r2120, %r2105, %r2106;
	xor.b32  	%r2121, %r2117, %r2106;
	and.b32  	%r2122, %r2120, %r2121;
	and.b32  	%r2123, %r2122, %r2119;
	add.s32 	%r2124, %r2118, %r2095;
	add.s32 	%r2125, %r2124, %r2123;
	add.s32 	%r2126, %r2125, %r1585;
	add.s32 	%r2127, %r2126, %r1912;
	shf.l.wrap.b32 	%r2128, %r2105, %r2105, 30;
	shf.l.wrap.b32 	%r2129, %r2127, %r2127, 5;
	xor.b32  	%r2130, %r2116, %r2128;
	xor.b32  	%r2131, %r2116, %r2117;
	xor.b32  	%r2132, %r2128, %r2117;
	and.b32  	%r2133, %r2131, %r2132;
	and.b32  	%r2134, %r2133, %r2130;
	add.s32 	%r2135, %r2129, %r2106;
	add.s32 	%r2136, %r2135, %r2134;
	add.s32 	%r2137, %r2136, %r1589;
	add.s32 	%r2138, %r2137, %r1912;
	shf.l.wrap.b32 	%r2139, %r2116, %r2116, 30;
	shf.l.wrap.b32 	%r2140, %r2138, %r2138, 5;
	xor.b32  	%r2141, %r2127, %r2139;
	xor.b32  	%r2142, %r2127, %r2128;
	xor.b32  	%r2143, %r2139, %r2128;
	and.b32  	%r2144, %r2142, %r2143;
	and.b32  	%r2145, %r2144, %r2141;
	add.s32 	%r2146, %r2140, %r2117;
	add.s32 	%r2147, %r2146, %r2145;
	add.s32 	%r2148, %r2147, %r1593;
	add.s32 	%r2149, %r2148, %r1912;
	shf.l.wrap.b32 	%r2150, %r2127, %r2127, 30;
	shf.l.wrap.b32 	%r2151, %r2149, %r2149, 5;
	xor.b32  	%r2152, %r2138, %r2150;
	xor.b32  	%r2153, %r2138, %r2139;
	xor.b32  	%r2154, %r2150, %r2139;
	and.b32  	%r2155, %r2153, %r2154;
	and.b32  	%r2156, %r2155, %r2152;
	add.s32 	%r2157, %r2151, %r2128;
	add.s32 	%r2158, %r2157, %r2156;
	add.s32 	%r2159, %r2158, %r1597;
	add.s32 	%r2160, %r2159, %r1912;
	shf.l.wrap.b32 	%r2161, %r2138, %r2138, 30;
	shf.l.wrap.b32 	%r2162, %r2160, %r2160, 5;
	xor.b32  	%r2163, %r2149, %r2161;
	xor.b32  	%r2164, %r2149, %r2150;
	xor.b32  	%r2165, %r2161, %r2150;
	and.b32  	%r2166, %r2164, %r2165;
	and.b32  	%r2167, %r2166, %r2163;
	add.s32 	%r2168, %r2162, %r2139;
	add.s32 	%r2169, %r2168, %r2167;
	add.s32 	%r2170, %r2169, %r1601;
	add.s32 	%r2171, %r2170, %r1912;
	shf.l.wrap.b32 	%r2172, %r2149, %r2149, 30;
	shf.l.wrap.b32 	%r2173, %r2171, %r2171, 5;
	xor.b32  	%r2174, %r2160, %r2172;
	xor.b32  	%r2175, %r2160, %r2161;
	xor.b32  	%r2176, %r2172, %r2161;
	and.b32  	%r2177, %r2175, %r2176;
	and.b32  	%r2178, %r2177, %r2174;
	add.s32 	%r2179, %r2173, %r2150;
	add.s32 	%r2180, %r2179, %r2178;
	add.s32 	%r2181, %r2180, %r1605;
	add.s32 	%r2182, %r2181, %r1912;
	shf.l.wrap.b32 	%r2183, %r2160, %r2160, 30;
	shf.l.wrap.b32 	%r2184, %r2182, %r2182, 5;
	xor.b32  	%r2185, %r2171, %r2183;
	xor.b32  	%r2186, %r2171, %r2172;
	xor.b32  	%r2187, %r2183, %r2172;
	and.b32  	%r2188, %r2186, %r2187;
	and.b32  	%r2189, %r2188, %r2185;
	add.s32 	%r2190, %r2184, %r2161;
	add.s32 	%r2191, %r2190, %r2189;
	add.s32 	%r2192, %r2191, %r1609;
	add.s32 	%r2193, %r2192, %r1912;
	shf.l.wrap.b32 	%r2194, %r2171, %r2171, 30;
	shf.l.wrap.b32 	%r2195, %r2193, %r2193, 5;
	xor.b32  	%r2196, %r2182, %r2194;
	xor.b32  	%r2197, %r2182, %r2183;
	xor.b32  	%r2198, %r2194, %r2183;
	and.b32  	%r2199, %r2197, %r2198;
	and.b32  	%r2200, %r2199, %r2196;
	add.s32 	%r2201, %r2195, %r2172;
	add.s32 	%r2202, %r2201, %r2200;
	add.s32 	%r2203, %r2202, %r1613;
	add.s32 	%r2204, %r2203, %r1912;
	shf.l.wrap.b32 	%r2205, %r2182, %r2182, 30;
	shf.l.wrap.b32 	%r2206, %r2204, %r2204, 5;
	xor.b32  	%r2207, %r2193, %r2205;
	xor.b32  	%r2208, %r2193, %r2194;
	xor.b32  	%r2209, %r2205, %r2194;
	and.b32  	%r2210, %r2208, %r2209;
	and.b32  	%r2211, %r2210, %r2207;
	add.s32 	%r2212, %r2206, %r2183;
	add.s32 	%r2213, %r2212, %r2211;
	add.s32 	%r2214, %r2213, %r1617;
	add.s32 	%r2215, %r2214, %r1912;
	shf.l.wrap.b32 	%r2216, %r2193, %r2193, 30;
	shf.l.wrap.b32 	%r2217, %r2215, %r2215, 5;
	xor.b32  	%r2218, %r2204, %r2216;
	xor.b32  	%r2219, %r2204, %r2205;
	xor.b32  	%r2220, %r2216, %r2205;
	and.b32  	%r2221, %r2219, %r2220;
	and.b32  	%r2222, %r2221, %r2218;
	add.s32 	%r2223, %r2217, %r2194;
	add.s32 	%r2224, %r2223, %r2222;
	add.s32 	%r2225, %r2224, %r1621;
	add.s32 	%r2226, %r2225, %r1912;
	shf.l.wrap.b32 	%r2227, %r2204, %r2204, 30;
	shf.l.wrap.b32 	%r2228, %r2226, %r2226, 5;
	xor.b32  	%r2229, %r2215, %r2227;
	xor.b32  	%r2230, %r2215, %r2216;
	xor.b32  	%r2231, %r2227, %r2216;
	and.b32  	%r2232, %r2230, %r2231;
	and.b32  	%r2233, %r2232, %r2229;
	add.s32 	%r2234, %r2228, %r2205;
	add.s32 	%r2235, %r2234, %r2233;
	add.s32 	%r2236, %r2235, %r1625;
	add.s32 	%r2237, %r2236, %r1912;
	shf.l.wrap.b32 	%r2238, %r2215, %r2215, 30;
	shf.l.wrap.b32 	%r2239, %r2237, %r2237, 5;
	xor.b32  	%r2240, %r2226, %r2238;
	xor.b32  	%r2241, %r2226, %r2227;
	xor.b32  	%r2242, %r2238, %r2227;
	and.b32  	%r2243, %r2241, %r2242;
	and.b32  	%r2244, %r2243, %r2240;
	add.s32 	%r2245, %r2239, %r2216;
	add.s32 	%r2246, %r2245, %r2244;
	add.s32 	%r2247, %r2246, %r1629;
	add.s32 	%r2248, %r2247, %r1912;
	shf.l.wrap.b32 	%r2249, %r2226, %r2226, 30;
	shf.l.wrap.b32 	%r2250, %r2248, %r2248, 5;
	xor.b32  	%r2251, %r2237, %r2249;
	xor.b32  	%r2252, %r2237, %r2238;
	xor.b32  	%r2253, %r2249, %r2238;
	and.b32  	%r2254, %r2252, %r2253;
	and.b32  	%r2255, %r2254, %r2251;
	add.s32 	%r2256, %r2250, %r2227;
	add.s32 	%r2257, %r2256, %r2255;
	add.s32 	%r2258, %r2257, %r1633;
	add.s32 	%r2259, %r2258, %r1912;
	shf.l.wrap.b32 	%r2260, %r2237, %r2237, 30;
	shf.l.wrap.b32 	%r2261, %r2259, %r2259, 5;
	xor.b32  	%r2262, %r2248, %r2260;
	xor.b32  	%r2263, %r2248, %r2249;
	xor.b32  	%r2264, %r2260, %r2249;
	and.b32  	%r2265, %r2263, %r2264;
	and.b32  	%r2266, %r2265, %r2262;
	add.s32 	%r2267, %r2261, %r2238;
	add.s32 	%r2268, %r2267, %r2266;
	add.s32 	%r2269, %r2268, %r1637;
	add.s32 	%r2270, %r2269, %r1912;
	shf.l.wrap.b32 	%r2271, %r2248, %r2248, 30;
	shf.l.wrap.b32 	%r2272, %r2270, %r2270, 5;
	xor.b32  	%r2273, %r2259, %r2271;
	xor.b32  	%r2274, %r2259, %r2260;
	xor.b32  	%r2275, %r2271, %r2260;
	and.b32  	%r2276, %r2274, %r2275;
	and.b32  	%r2277, %r2276, %r2273;
	add.s32 	%r2278, %r2272, %r2249;
	add.s32 	%r2279, %r2278, %r2277;
	add.s32 	%r2280, %r2279, %r1641;
	add.s32 	%r2281, %r2280, %r1912;
	shf.l.wrap.b32 	%r2282, %r2259, %r2259, 30;
	shf.l.wrap.b32 	%r2283, %r2281, %r2281, 5;
	xor.b32  	%r2284, %r2270, %r2282;
	xor.b32  	%r2285, %r2270, %r2271;
	xor.b32  	%r2286, %r2282, %r2271;
	and.b32  	%r2287, %r2285, %r2286;
	and.b32  	%r2288, %r2287, %r2284;
	add.s32 	%r2289, %r2283, %r2260;
	add.s32 	%r2290, %r2289, %r2288;
	add.s32 	%r2291, %r2290, %r1645;
	add.s32 	%r2292, %r2291, %r1912;
	ld.local.u32 	%r2293, [%rd1+112];
	shf.l.wrap.b32 	%r2294, %r2270, %r2270, 30;
	shf.l.wrap.b32 	%r2295, %r2292, %r2292, 5;
	xor.b32  	%r2296, %r2294, %r2282;
	xor.b32  	%r2297, %r2296, %r2281;
	add.s32 	%r2298, %r2297, %r2271;
	add.s32 	%r2299, %r2298, %r2295;
	add.s32 	%r2300, %r2299, %r1649;
	add.s32 	%r2301, %r2300, %r2293;
	shf.l.wrap.b32 	%r2302, %r2281, %r2281, 30;
	shf.l.wrap.b32 	%r2303, %r2301, %r2301, 5;
	xor.b32  	%r2304, %r2302, %r2294;
	xor.b32  	%r2305, %r2304, %r2292;
	add.s32 	%r2306, %r2305, %r2282;
	add.s32 	%r2307, %r2306, %r2303;
	add.s32 	%r2308, %r2307, %r1653;
	add.s32 	%r2309, %r2308, %r2293;
	shf.l.wrap.b32 	%r2310, %r2292, %r2292, 30;
	shf.l.wrap.b32 	%r2311, %r2309, %r2309, 5;
	xor.b32  	%r2312, %r2310, %r2302;
	xor.b32  	%r2313, %r2312, %r2301;
	add.s32 	%r2314, %r2313, %r2294;
	add.s32 	%r2315, %r2314, %r2311;
	add.s32 	%r2316, %r2315, %r1657;
	add.s32 	%r2317, %r2316, %r2293;
	shf.l.wrap.b32 	%r2318, %r2301, %r2301, 30;
	shf.l.wrap.b32 	%r2319, %r2317, %r2317, 5;
	xor.b32  	%r2320, %r2318, %r2310;
	xor.b32  	%r2321, %r2320, %r2309;
	add.s32 	%r2322, %r2321, %r2302;
	add.s32 	%r2323, %r2322, %r2319;
	add.s32 	%r2324, %r2323, %r1661;
	add.s32 	%r2325, %r2324, %r2293;
	shf.l.wrap.b32 	%r2326, %r2309, %r2309, 30;
	shf.l.wrap.b32 	%r2327, %r2325, %r2325, 5;
	xor.b32  	%r2328, %r2326, %r2318;
	xor.b32  	%r2329, %r2328, %r2317;
	add.s32 	%r2330, %r2329, %r2310;
	add.s32 	%r2331, %r2330, %r2327;
	add.s32 	%r2332, %r2331, %r1665;
	add.s32 	%r2333, %r2332, %r2293;
	shf.l.wrap.b32 	%r2334, %r2317, %r2317, 30;
	shf.l.wrap.b32 	%r2335, %r2333, %r2333, 5;
	xor.b32  	%r2336, %r2334, %r2326;
	xor.b32  	%r2337, %r2336, %r2325;
	add.s32 	%r2338, %r2337, %r2318;
	add.s32 	%r2339, %r2338, %r2335;
	add.s32 	%r2340, %r2339, %r1669;
	add.s32 	%r2341, %r2340, %r2293;
	shf.l.wrap.b32 	%r2342, %r2325, %r2325, 30;
	shf.l.wrap.b32 	%r2343, %r2341, %r2341, 5;
	xor.b32  	%r2344, %r2342, %r2334;
	xor.b32  	%r2345, %r2344, %r2333;
	add.s32 	%r2346, %r2345, %r2326;
	add.s32 	%r2347, %r2346, %r2343;
	add.s32 	%r2348, %r2347, %r1673;
	add.s32 	%r2349, %r2348, %r2293;
	shf.l.wrap.b32 	%r2350, %r2333, %r2333, 30;
	shf.l.wrap.b32 	%r2351, %r2349, %r2349, 5;
	xor.b32  	%r2352, %r2350, %r2342;
	xor.b32  	%r2353, %r2352, %r2341;
	add.s32 	%r2354, %r2353, %r2334;
	add.s32 	%r2355, %r2354, %r2351;
	add.s32 	%r2356, %r2355, %r1677;
	add.s32 	%r2357, %r2356, %r2293;
	shf.l.wrap.b32 	%r2358, %r2341, %r2341, 30;
	shf.l.wrap.b32 	%r2359, %r2357, %r2357, 5;
	xor.b32  	%r2360, %r2358, %r2350;
	xor.b32  	%r2361, %r2360, %r2349;
	add.s32 	%r2362, %r2361, %r2342;
	add.s32 	%r2363, %r2362, %r2359;
	add.s32 	%r2364, %r2363, %r1681;
	add.s32 	%r2365, %r2364, %r2293;
	shf.l.wrap.b32 	%r2366, %r2349, %r2349, 30;
	shf.l.wrap.b32 	%r2367, %r2365, %r2365, 5;
	xor.b32  	%r2368, %r2366, %r2358;
	xor.b32  	%r2369, %r2368, %r2357;
	add.s32 	%r2370, %r2369, %r2350;
	add.s32 	%r2371, %r2370, %r2367;
	add.s32 	%r2372, %r2371, %r1685;
	add.s32 	%r2373, %r2372, %r2293;
	shf.l.wrap.b32 	%r2374, %r2357, %r2357, 30;
	shf.l.wrap.b32 	%r2375, %r2373, %r2373, 5;
	xor.b32  	%r2376, %r2374, %r2366;
	xor.b32  	%r2377, %r2376, %r2365;
	add.s32 	%r2378, %r2377, %r2358;
	add.s32 	%r2379, %r2378, %r2375;
	add.s32 	%r2380, %r2379, %r1689;
	add.s32 	%r2381, %r2380, %r2293;
	shf.l.wrap.b32 	%r2382, %r2365, %r2365, 30;
	shf.l.wrap.b32 	%r2383, %r2381, %r2381, 5;
	xor.b32  	%r2384, %r2382, %r2374;
	xor.b32  	%r2385, %r2384, %r2373;
	add.s32 	%r2386, %r2385, %r2366;
	add.s32 	%r2387, %r2386, %r2383;
	add.s32 	%r2388, %r2387, %r1693;
	add.s32 	%r2389, %r2388, %r2293;
	shf.l.wrap.b32 	%r2390, %r2373, %r2373, 30;
	shf.l.wrap.b32 	%r2391, %r2389, %r2389, 5;
	xor.b32  	%r2392, %r2390, %r2382;
	xor.b32  	%r2393, %r2392, %r2381;
	add.s32 	%r2394, %r2393, %r2374;
	add.s32 	%r2395, %r2394, %r2391;
	add.s32 	%r2396, %r2395, %r1697;
	add.s32 	%r2397, %r2396, %r2293;
	shf.l.wrap.b32 	%r2398, %r2381, %r2381, 30;
	shf.l.wrap.b32 	%r2399, %r2397, %r2397, 5;
	xor.b32  	%r2400, %r2398, %r2390;
	xor.b32  	%r2401, %r2400, %r2389;
	add.s32 	%r2402, %r2401, %r2382;
	add.s32 	%r2403, %r2402, %r2399;
	add.s32 	%r2404, %r2403, %r1701;
	add.s32 	%r2405, %r2404, %r2293;
	shf.l.wrap.b32 	%r2406, %r2389, %r2389, 30;
	shf.l.wrap.b32 	%r2407, %r2405, %r2405, 5;
	xor.b32  	%r2408, %r2406, %r2398;
	xor.b32  	%r2409, %r2408, %r2397;
	add.s32 	%r2410, %r2409, %r2390;
	add.s32 	%r2411, %r2410, %r2407;
	add.s32 	%r2412, %r2411, %r1705;
	add.s32 	%r2413, %r2412, %r2293;
	shf.l.wrap.b32 	%r2414, %r2397, %r2397, 30;
	shf.l.wrap.b32 	%r2415, %r2413, %r2413, 5;
	xor.b32  	%r2416, %r2414, %r2406;
	xor.b32  	%r2417, %r2416, %r2405;
	add.s32 	%r2418, %r2417, %r2398;
	add.s32 	%r2419, %r2418, %r2415;
	add.s32 	%r2420, %r2419, %r1709;
	add.s32 	%r2421, %r2420, %r2293;
	shf.l.wrap.b32 	%r2422, %r2405, %r2405, 30;
	shf.l.wrap.b32 	%r2423, %r2421, %r2421, 5;
	xor.b32  	%r2424, %r2422, %r2414;
	xor.b32  	%r2425, %r2424, %r2413;
	add.s32 	%r2426, %r2425, %r2406;
	add.s32 	%r2427, %r2426, %r2423;
	add.s32 	%r2428, %r2427, %r1713;
	add.s32 	%r2429, %r2428, %r2293;
	shf.l.wrap.b32 	%r2430, %r2413, %r2413, 30;
	shf.l.wrap.b32 	%r2431, %r2429, %r2429, 5;
	xor.b32  	%r2432, %r2430, %r2422;
	xor.b32  	%r2433, %r2432, %r2421;
	add.s32 	%r2434, %r2433, %r2414;
	add.s32 	%r2435, %r2434, %r2431;
	add.s32 	%r2436, %r2435, %r1717;
	add.s32 	%r2437, %r2436, %r2293;
	shf.l.wrap.b32 	%r2438, %r2421, %r2421, 30;
	shf.l.wrap.b32 	%r2439, %r2437, %r2437, 5;
	xor.b32  	%r2440, %r2438, %r2430;
	xor.b32  	%r2441, %r2440, %r2429;
	add.s32 	%r2442, %r2441, %r2422;
	add.s32 	%r2443, %r2442, %r2439;
	add.s32 	%r2444, %r2443, %r1721;
	add.s32 	%r2445, %r2444, %r2293;
	shf.l.wrap.b32 	%r2446, %r2429, %r2429, 30;
	shf.l.wrap.b32 	%r2447, %r2445, %r2445, 5;
	xor.b32  	%r2448, %r2446, %r2438;
	xor.b32  	%r2449, %r2448, %r2437;
	add.s32 	%r2450, %r2449, %r2430;
	add.s32 	%r2451, %r2450, %r2447;
	add.s32 	%r2452, %r2451, %r1725;
	add.s32 	%r2453, %r2452, %r2293;
	shf.l.wrap.b32 	%r2454, %r2437, %r2437, 30;
	add.s32 	%r2455, %r1728, %r2453;
	add.s32 	%r2456, %r1729, %r2445;
	st.local.v2.u32 	[%rd1+80], {%r2455, %r2456};
	add.s32 	%r2457, %r1730, %r2454;
	add.s32 	%r2458, %r1731, %r2446;
	st.local.v2.u32 	[%rd1+88], {%r2457, %r2458};
	add.s32 	%r2459, %r1726, %r2438;
	st.local.u32 	[%rd1+96], %r2459;
	mov.b32 	%r2460, 0;
	st.local.v2.u32 	[%rd1], {%r2460, %r2460};
	st.local.v2.u32 	[%rd1+8], {%r2460, %r2460};
	st.local.v2.u32 	[%rd1+16], {%r2460, %r2460};
	st.local.v2.u32 	[%rd1+24], {%r2460, %r2460};
	st.local.v2.u32 	[%rd1+32], {%r2460, %r2460};
	st.local.v2.u32 	[%rd1+40], {%r2460, %r2460};
	st.local.v2.u32 	[%rd1+48], {%r2460, %r2460};
$L__BB0_41:
	ld.param.u64 	%rd137, [_Z22kernel_sha1_nonce_hashPyPhPbS_S0__param_4];
	cvta.to.global.u64 	%rd123, %rd137;
	ld.local.u32 	%r2462, [%rd1+64];
	shl.b32 	%r2463, %r2462, 3;
	cvt.u64.u32 	%rd124, %r2463;
	ld.local.u64 	%rd125, [%rd1+72];
	add.s64 	%rd126, %rd125, %rd124;
	shr.u64 	%rd127, %rd126, 40;
	shr.u64 	%rd128, %rd126, 48;
	ld.local.v2.b32 	{%r2464, %r2465}, [%rd1];
	bfe.u32 	%r2466, %r2465, 16, 8;
	cvt.u16.u32 	%rs85, %r2466;
	bfe.u32 	%r2467, %r2465, 8, 8;
	bfe.u32 	%r2468, %r2465, 0, 8;
	bfe.u32 	%r2469, %r2464, 16, 8;
	cvt.u16.u32 	%rs86, %r2469;
	bfe.u32 	%r2470, %r2464, 8, 8;
	bfe.u32 	%r2471, %r2464, 0, 8;
	shl.b32 	%r2472, %r2471, 24;
	shl.b32 	%r2473, %r2470, 16;
	and.b32  	%r2474, %r2473, 16711680;
	or.b32  	%r2475, %r2474, %r2472;
	and.b16  	%rs87, %rs86, 255;
	mul.wide.u16 	%r2476, %rs87, 256;
	or.b32  	%r2477, %r2475, %r2476;
	bfe.u32 	%r2478, %r2464, 24, 8;
	or.b32  	%r2479, %r2477, %r2478;
	shl.b32 	%r2480, %r2468, 24;
	shl.b32 	%r2481, %r2467, 16;
	and.b32  	%r2482, %r2481, 16711680;
	or.b32  	%r2483, %r2482, %r2480;
	and.b16  	%rs88, %rs85, 255;
	mul.wide.u16 	%r2484, %rs88, 256;
	or.b32  	%r2485, %r2483, %r2484;
	bfe.u32 	%r2486, %r2465, 24, 8;
	or.b32  	%r2487, %r2485, %r2486;
	ld.local.v2.b32 	{%r2488, %r2489}, [%rd1+8];
	bfe.u32 	%r2490, %r2489, 16, 8;
	cvt.u16.u32 	%rs89, %r2490;
	bfe.u32 	%r2491, %r2489, 8, 8;
	bfe.u32 	%r2492, %r2489, 0, 8;
	bfe.u32 	%r2493, %r2488, 16, 8;
	cvt.u16.u32 	%rs90, %r2493;
	bfe.u32 	%r2494, %r2488, 8, 8;
	bfe.u32 	%r2495, %r2488, 0, 8;
	shl.b32 	%r2496, %r2495, 24;
	shl.b32 	%r2497, %r2494, 16;
	and.b32  	%r2498, %r2497, 16711680;
	or.b32  	%r2499, %r2498, %r2496;
	and.b16  	%rs91, %rs90, 255;
	mul.wide.u16 	%r2500, %rs91, 256;
	or.b32  	%r2501, %r2499, %r2500;
	bfe.u32 	%r2502, %r2488, 24, 8;
	or.b32  	%r2503, %r2501, %r2502;
	shl.b32 	%r2504, %r2492, 24;
	shl.b32 	%r2505, %r2491, 16;
	and.b32  	%r2506, %r2505, 16711680;
	or.b32  	%r2507, %r2506, %r2504;
	and.b16  	%rs92, %rs89, 255;
	mul.wide.u16 	%r2508, %rs92, 256;
	or.b32  	%r2509, %r2507, %r2508;
	bfe.u32 	%r2510, %r2489, 24, 8;
	or.b32  	%r2511, %r2509, %r2510;
	ld.local.v2.b32 	{%r2512, %r2513}, [%rd1+16];
	bfe.u32 	%r2514, %r2513, 16, 8;
	cvt.u16.u32 	%rs93, %r2514;
	bfe.u32 	%r2515, %r2513, 8, 8;
	bfe.u32 	%r2516, %r2513, 0, 8;
	bfe.u32 	%r2517, %r2512, 16, 8;
	cvt.u16.u32 	%rs94, %r2517;
	bfe.u32 	%r2518, %r2512, 8, 8;
	bfe.u32 	%r2519, %r2512, 0, 8;
	shl.b32 	%r2520, %r2519, 24;
	shl.b32 	%r2521, %r2518, 16;
	and.b32  	%r2522, %r2521, 16711680;
	or.b32  	%r2523, %r2522, %r2520;
	and.b16  	%rs95, %rs94, 255;
	mul.wide.u16 	%r2524, %rs95, 256;
	or.b32  	%r2525, %r2523, %r2524;
	bfe.u32 	%r2526, %r2512, 24, 8;
	or.b32  	%r2527, %r2525, %r2526;
	shl.b32 	%r2528, %r2516, 24;
	shl.b32 	%r2529, %r2515, 16;
	and.b32  	%r2530, %r2529, 16711680;
	or.b32  	%r2531, %r2530, %r2528;
	and.b16  	%rs96, %rs93, 255;
	mul.wide.u16 	%r2532, %rs96, 256;
	or.b32  	%r2533, %r2531, %r2532;
	bfe.u32 	%r2534, %r2513, 24, 8;
	or.b32  	%r2535, %r2533, %r2534;
	ld.local.v2.b32 	{%r2536, %r2537}, [%rd1+24];
	bfe.u32 	%r2538, %r2537, 16, 8;
	cvt.u16.u32 	%rs97, %r2538;
	bfe.u32 	%r2539, %r2537, 8, 8;
	bfe.u32 	%r2540, %r2537, 0, 8;
	bfe.u32 	%r2541, %r2536, 16, 8;
	cvt.u16.u32 	%rs98, %r2541;
	bfe.u32 	%r2542, %r2536, 8, 8;
	bfe.u32 	%r2543, %r2536, 0, 8;
	shl.b32 	%r2544, %r2543, 24;
	shl.b32 	%r2545, %r2542, 16;
	and.b32  	%r2546, %r2545, 16711680;
	or.b32  	%r2547, %r2546, %r2544;
	and.b16  	%rs99, %rs98, 255;
	mul.wide.u16 	%r2548, %rs99, 256;
	or.b32  	%r2549, %r2547, %r2548;
	bfe.u32 	%r2550, %r2536, 24, 8;
	or.b32  	%r2551, %r2549, %r2550;
	shl.b32 	%r2552, %r2540, 24;
	shl.b32 	%r2553, %r2539, 16;
	and.b32  	%r2554, %r2553, 16711680;
	or.b32  	%r2555, %r2554, %r2552;
	and.b16  	%rs100, %rs97, 255;
	mul.wide.u16 	%r2556, %rs100, 256;
	or.b32  	%r2557, %r2555, %r2556;
	bfe.u32 	%r2558, %r2537, 24, 8;
	or.b32  	%r2559, %r2557, %r2558;
	ld.local.v2.b32 	{%r2560, %r2561}, [%rd1+32];
	bfe.u32 	%r2562, %r2561, 16, 8;
	cvt.u16.u32 	%rs101, %r2562;
	bfe.u32 	%r2563, %r2561, 8, 8;
	bfe.u32 	%r2564, %r2561, 0, 8;
	bfe.u32 	%r2565, %r2560, 16, 8;
	cvt.u16.u32 	%rs102, %r2565;
	bfe.u32 	%r2566, %r2560, 8, 8;
	bfe.u32 	%r2567, %r2560, 0, 8;
	shl.b32 	%r2568, %r2567, 24;
	shl.b32 	%r2569, %r2566, 16;
	and.b32  	%r2570, %r2569, 16711680;
	or.b32  	%r2571, %r2570, %r2568;
	and.b16  	%rs103, %rs102, 255;
	mul.wide.u16 	%r2572, %rs103, 256;
	or.b32  	%r2573, %r2571, %r2572;
	bfe.u32 	%r2574, %r2560, 24, 8;
	or.b32  	%r2575, %r2573, %r2574;
	shl.b32 	%r2576, %r2564, 24;
	shl.b32 	%r2577, %r2563, 16;
	and.b32  	%r2578, %r2577, 16711680;
	or.b32  	%r2579, %r2578, %r2576;
	and.b16  	%rs104, %rs101, 255;
	mul.wide.u16 	%r2580, %rs104, 256;
	or.b32  	%r2581, %r2579, %r2580;
	bfe.u32 	%r2582, %r2561, 24, 8;
	or.b32  	%r2583, %r2581, %r2582;
	ld.local.v2.b32 	{%r2584, %r2585}, [%rd1+40];
	bfe.u32 	%r2586, %r2585, 16, 8;
	cvt.u16.u32 	%rs105, %r2586;
	bfe.u32 	%r2587, %r2585, 8, 8;
	bfe.u32 	%r2588, %r2585, 0, 8;
	bfe.u32 	%r2589, %r2584, 16, 8;
	cvt.u16.u32 	%rs106, %r2589;
	bfe.u32 	%r2590, %r2584, 8, 8;
	bfe.u32 	%r2591, %r2584, 0, 8;
	shl.b32 	%r2592, %r2591, 24;
	shl.b32 	%r2593, %r2590, 16;
	and.b32  	%r2594, %r2593, 16711680;
	or.b32  	%r2595, %r2594, %r2592;
	and.b16  	%rs107, %rs106, 255;
	mul.wide.u16 	%r2596, %rs107, 256;
	or.b32  	%r2597, %r2595, %r2596;
	bfe.u32 	%r2598, %r2584, 24, 8;
	or.b32  	%r2599, %r2597, %r2598;
	shl.b32 	%r2600, %r2588, 24;
	shl.b32 	%r2601, %r2587, 16;
	and.b32  	%r2602, %r2601, 16711680;
	or.b32  	%r2603, %r2602, %r2600;
	and.b16  	%rs108, %rs105, 255;
	mul.wide.u16 	%r2604, %rs108, 256;
	or.b32  	%r2605, %r2603, %r2604;
	bfe.u32 	%r2606, %r2585, 24, 8;
	or.b32  	%r2607, %r2605, %r2606;
	ld.local.v2.b32 	{%r2608, %r2609}, [%rd1+48];
	bfe.u32 	%r2610, %r2609, 16, 8;
	cvt.u16.u32 	%rs109, %r2610;
	bfe.u32 	%r2611, %r2609, 8, 8;
	bfe.u32 	%r2612, %r2609, 0, 8;
	bfe.u32 	%r2613, %r2608, 16, 8;
	cvt.u16.u32 	%rs110, %r2613;
	bfe.u32 	%r2614, %r2608, 8, 8;
	bfe.u32 	%r2615, %r2608, 0, 8;
	shl.b32 	%r2616, %r2615, 24;
	shl.b32 	%r2617, %r2614, 16;
	and.b32  	%r2618, %r2617, 16711680;
	or.b32  	%r2619, %r2618, %r2616;
	and.b16  	%rs111, %rs110, 255;
	mul.wide.u16 	%r2620, %rs111, 256;
	or.b32  	%r2621, %r2619, %r2620;
	bfe.u32 	%r2622, %r2608, 24, 8;
	or.b32  	%r2623, %r2621, %r2622;
	shl.b32 	%r2624, %r2612, 24;
	shl.b32 	%r2625, %r2611, 16;
	and.b32  	%r2626, %r2625, 16711680;
	or.b32  	%r2627, %r2626, %r2624;
	and.b16  	%rs112, %rs109, 255;
	mul.wide.u16 	%r2628, %rs112, 256;
	or.b32  	%r2629, %r2627, %r2628;
	bfe.u32 	%r2630, %r2609, 24, 8;
	or.b32  	%r2631, %r2629, %r2630;
	{ .reg .b32 tmp; mov.b64 {tmp, %r2632}, %rd126; }
	and.b32  	%r2633, %r2632, -16777216;
	cvt.u32.u64 	%r2634, %rd128;
	shl.b32 	%r2635, %r2634, 16;
	and.b32  	%r2636, %r2635, 16711680;
	or.b32  	%r2637, %r2636, %r2633;
	cvt.u32.u64 	%r2638, %rd127;
	shl.b32 	%r2639, %r2638, 8;
	and.b32  	%r2640, %r2639, 65280;
	or.b32  	%r2641, %r2637, %r2640;
	and.b32  	%r2642, %r2632, 255;
	or.b32  	%r2643, %r2641, %r2642;
	cvt.u32.u64 	%r2644, %rd126;
	xor.b32  	%r2645, %r2575, %r2631;
	xor.b32  	%r2646, %r2645, %r2503;
	xor.b32  	%r2647, %r2646, %r2479;
	shf.l.wrap.b32 	%r2648, %r2647, %r2647, 1;
	xor.b32  	%r2649, %r2583, %r2643;
	xor.b32  	%r2650, %r2649, %r2511;
	xor.b32  	%r2651, %r2650, %r2487;
	shf.l.wrap.b32 	%r2652, %r2651, %r2651, 1;
	xor.b32  	%r2653, %r2599, %r2644;
	xor.b32  	%r2654, %r2653, %r2527;
	xor.b32  	%r2655, %r2654, %r2503;
	shf.l.wrap.b32 	%r2656, %r2655, %r2655, 1;
	xor.b32  	%r2657, %r2607, %r2648;
	xor.b32  	%r2658, %r2657, %r2535;
	xor.b32  	%r2659, %r2658, %r2511;
	shf.l.wrap.b32 	%r2660, %r2659, %r2659, 1;
	xor.b32  	%r2661, %r2623, %r2652;
	xor.b32  	%r2662, %r2661, %r2551;
	xor.b32  	%r2663, %r2662, %r2527;
	shf.l.wrap.b32 	%r2664, %r2663, %r2663, 1;
	xor.b32  	%r2665, %r2631, %r2656;
	xor.b32  	%r2666, %r2665, %r2559;
	xor.b32  	%r2667, %r2666, %r2535;
	shf.l.wrap.b32 	%r2668, %r2667, %r2667, 1;
	xor.b32  	%r2669, %r2643, %r2660;
	xor.b32  	%r2670, %r2669, %r2575;
	xor.b32  	%r2671, %r2670, %r2551;
	shf.l.wrap.b32 	%r2672, %r2671, %r2671, 1;
	xor.b32  	%r2673, %r2644, %r2664;
	xor.b32  	%r2674, %r2673, %r2583;
	xor.b32  	%r2675, %r2674, %r2559;
	shf.l.wrap.b32 	%r2676, %r2675, %r2675, 1;
	xor.b32  	%r2677, %r2648, %r2668;
	xor.b32  	%r2678, %r2677, %r2599;
	xor.b32  	%r2679, %r2678, %r2575;
	shf.l.wrap.b32 	%r2680, %r2679, %r2679, 1;
	xor.b32  	%r2681, %r2652, %r2672;
	xor.b32  	%r2682, %r2681, %r2607;
	xor.b32  	%r2683, %r2682, %r2583;
	shf.l.wrap.b32 	%r2684, %r2683, %r2683, 1;
	xor.b32  	%r2685, %r2656, %r2676;
	xor.b32  	%r2686, %r2685, %r2623;
	xor.b32  	%r2687, %r2686, %r2599;
	shf.l.wrap.b32 	%r2688, %r2687, %r2687, 1;
	xor.b32  	%r2689, %r2660, %r2680;
	xor.b32  	%r2690, %r2689, %r2631;
	xor.b32  	%r2691, %r2690, %r2607;
	shf.l.wrap.b32 	%r2692, %r2691, %r2691, 1;
	xor.b32  	%r2693, %r2664, %r2684;
	xor.b32  	%r2694, %r2693, %r2643;
	xor.b32  	%r2695, %r2694, %r2623;
	shf.l.wrap.b32 	%r2696, %r2695, %r2695, 1;
	xor.b32  	%r2697, %r2668, %r2688;
	xor.b32  	%r2698, %r2697, %r2644;
	xor.b32  	%r2699, %r2698, %r2631;
	shf.l.wrap.b32 	%r2700, %r2699, %r2699, 1;
	xor.b32  	%r2701, %r2672, %r2692;
	xor.b32  	%r2702, %r2701, %r2648;
	xor.b32  	%r2703, %r2702, %r2643;
	shf.l.wrap.b32 	%r2704, %r2703, %r2703, 1;
	xor.b32  	%r2705, %r2676, %r2696;
	xor.b32  	%r2706, %r2705, %r2652;
	xor.b32  	%r2707, %r2706, %r2644;
	shf.l.wrap.b32 	%r2708, %r2707, %r2707, 1;
	xor.b32  	%r2709, %r2680, %r2700;
	xor.b32  	%r2710, %r2709, %r2656;
	xor.b32  	%r2711, %r2710, %r2648;
	shf.l.wrap.b32 	%r2712, %r2711, %r2711, 1;
	xor.b32  	%r2713, %r2684, %r2704;
	xor.b32  	%r2714, %r2713, %r2660;
	xor.b32  	%r2715, %r2714, %r2652;
	shf.l.wrap.b32 	%r2716, %r2715, %r2715, 1;
	xor.b32  	%r2717, %r2688, %r2708;
	xor.b32  	%r2718, %r2717, %r2664;
	xor.b32  	%r2719, %r2718, %r2656;
	shf.l.wrap.b32 	%r2720, %r2719, %r2719, 1;
	xor.b32  	%r2721, %r2692, %r2712;
	xor.b32  	%r2722, %r2721, %r2668;
	xor.b32  	%r2723, %r2722, %r2660;
	shf.l.wrap.b32 	%r2724, %r2723, %r2723, 1;
	xor.b32  	%r2725, %r2696, %r2716;
	xor.b32  	%r2726, %r2725, %r2672;
	xor.b32  	%r2727, %r2726, %r2664;
	shf.l.wrap.b32 	%r2728, %r2727, %r2727, 1;
	xor.b32  	%r2729, %r2700, %r2720;
	xor.b32  	%r2730, %r2729, %r2676;
	xor.b32  	%r2731, %r2730, %r2668;
	shf.l.wrap.b32 	%r2732, %r2731, %r2731, 1;
	xor.b32  	%r2733, %r2704, %r2724;
	xor.b32  	%r2734, %r2733, %r2680;
	xor.b32  	%r2735, %r2734, %r2672;
	shf.l.wrap.b32 	%r2736, %r2735, %r2735, 1;
	xor.b32  	%r2737, %r2708, %r2728;
	xor.b32  	%r2738, %r2737, %r2684;
	xor.b32  	%r2739, %r2738, %r2676;
	shf.l.wrap.b32 	%r2740, %r2739, %r2739, 1;
	xor.b32  	%r2741, %r2712, %r2732;
	xor.b32  	%r2742, %r2741, %r2688;
	xor.b32  	%r2743, %r2742, %r2680;
	shf.l.wrap.b32 	%r2744, %r2743, %r2743, 1;
	xor.b32  	%r2745, %r2716, %r2736;
	xor.b32  	%r2746, %r2745, %r2692;
	xor.b32  	%r2747, %r2746, %r2684;
	shf.l.wrap.b32 	%r2748, %r2747, %r2747, 1;
	xor.b32  	%r2749, %r2720, %r2740;
	xor.b32  	%r2750, %r2749, %r2696;
	xor.b32  	%r2751, %r2750, %r2688;
	shf.l.wrap.b32 	%r2752, %r2751, %r2751, 1;
	xor.b32  	%r2753, %r2724, %r2744;
	xor.b32  	%r2754, %r2753, %r2700;
	xor.b32  	%r2755, %r2754, %r2692;
	shf.l.wrap.b32 	%r2756, %r2755, %r2755, 1;
	xor.b32  	%r2757, %r2728, %r2748;
	xor.b32  	%r2758, %r2757, %r2704;
	xor.b32  	%r2759, %r2758, %r2696;
	shf.l.wrap.b32 	%r2760, %r2759, %r2759, 1;
	xor.b32  	%r2761, %r2732, %r2752;
	xor.b32  	%r2762, %r2761, %r2708;
	xor.b32  	%r2763, %r2762, %r2700;
	shf.l.wrap.b32 	%r2764, %r2763, %r2763, 1;
	xor.b32  	%r2765, %r2736, %r2756;
	xor.b32  	%r2766, %r2765, %r2712;
	xor.b32  	%r2767, %r2766, %r2704;
	shf.l.wrap.b32 	%r2768, %r2767, %r2767, 1;
	xor.b32  	%r2769, %r2740, %r2760;
	xor.b32  	%r2770, %r2769, %r2716;
	xor.b32  	%r2771, %r2770, %r2708;
	shf.l.wrap.b32 	%r2772, %r2771, %r2771, 1;
	xor.b32  	%r2773, %r2744, %r2764;
	xor.b32  	%r2774, %r2773, %r2720;
	xor.b32  	%r2775, %r2774, %r2712;
	shf.l.wrap.b32 	%r2776, %r2775, %r2775, 1;
	xor.b32  	%r2777, %r2748, %r2768;
	xor.b32  	%r2778, %r2777, %r2724;
	xor.b32  	%r2779, %r2778, %r2716;
	shf.l.wrap.b32 	%r2780, %r2779, %r2779, 1;
	xor.b32  	%r2781, %r2752, %r2772;
	xor.b32  	%r2782, %r2781, %r2728;
	xor.b32  	%r2783, %r2782, %r2720;
	shf.l.wrap.b32 	%r2784, %r2783, %r2783, 1;
	xor.b32  	%r2785, %r2756, %r2776;
	xor.b32  	%r2786, %r2785, %r2732;
	xor.b32  	%r2787, %r2786, %r2724;
	shf.l.wrap.b32 	%r2788, %r2787, %r2787, 1;
	xor.b32  	%r2789, %r2760, %r2780;
	xor.b32  	%r2790, %r2789, %r2736;
	xor.b32  	%r2791, %r2790, %r2728;
	shf.l.wrap.b32 	%r2792, %r2791, %r2791, 1;
	xor.b32  	%r2793, %r2764, %r2784;
	xor.b32  	%r2794, %r2793, %r2740;
	xor.b32  	%r2795, %r2794, %r2732;
	shf.l.wrap.b32 	%r2796, %r2795, %r2795, 1;
	xor.b32  	%r2797, %r2768, %r2788;
	xor.b32  	%r2798, %r2797, %r2744;
	xor.b32  	%r2799, %r2798, %r2736;
	shf.l.wrap.b32 	%r2800, %r2799, %r2799, 1;
	xor.b32  	%r2801, %r2772, %r2792;
	xor.b32  	%r2802, %r2801, %r2748;
	xor.b32  	%r2803, %r2802, %r2740;
	shf.l.wrap.b32 	%r2804, %r2803, %r2803, 1;
	xor.b32  	%r2805, %r2776, %r2796;
	xor.b32  	%r2806, %r2805, %r2752;
	xor.b32  	%r2807, %r2806, %r2744;
	shf.l.wrap.b32 	%r2808, %r2807, %r2807, 1;
	xor.b32  	%r2809, %r2780, %r2800;
	xor.b32  	%r2810, %r2809, %r2756;
	xor.b32  	%r2811, %r2810, %r2748;
	shf.l.wrap.b32 	%r2812, %r2811, %r2811, 1;
	xor.b32  	%r2813, %r2784, %r2804;
	xor.b32  	%r2814, %r2813, %r2760;
	xor.b32  	%r2815, %r2814, %r2752;
	shf.l.wrap.b32 	%r2816, %r2815, %r2815, 1;
	xor.b32  	%r2817, %r2788, %r2808;
	xor.b32  	%r2818, %r2817, %r2764;
	xor.b32  	%r2819, %r2818, %r2756;
	shf.l.wrap.b32 	%r2820, %r2819, %r2819, 1;
	xor.b32  	%r2821, %r2792, %r2812;
	xor.b32  	%r2822, %r2821, %r2768;
	xor.b32  	%r2823, %r2822, %r2760;
	shf.l.wrap.b32 	%r2824, %r2823, %r2823, 1;
	xor.b32  	%r2825, %r2796, %r2816;
	xor.b32  	%r2826, %r2825, %r2772;
	xor.b32  	%r2827, %r2826, %r2764;
	shf.l.wrap.b32 	%r2828, %r2827, %r2827, 1;
	xor.b32  	%r2829, %r2800, %r2820;
	xor.b32  	%r2830, %r2829, %r2776;
	xor.b32  	%r2831, %r2830, %r2768;
	shf.l.wrap.b32 	%r2832, %r2831, %r2831, 1;
	xor.b32  	%r2833, %r2804, %r2824;
	xor.b32  	%r2834, %r2833, %r2780;
	xor.b32  	%r2835, %r2834, %r2772;
	shf.l.wrap.b32 	%r2836, %r2835, %r2835, 1;
	xor.b32  	%r2837, %r2808, %r2828;
	xor.b32  	%r2838, %r2837, %r2784;
	xor.b32  	%r2839, %r2838, %r2776;
	shf.l.wrap.b32 	%r2840, %r2839, %r2839, 1;
	xor.b32  	%r2841, %r2812, %r2832;
	xor.b32  	%r2842, %r2841, %r2788;
	xor.b32  	%r2843, %r2842, %r2780;
	shf.l.wrap.b32 	%r2844, %r2843, %r2843, 1;
	xor.b32  	%r2845, %r2816, %r2836;
	xor.b32  	%r2846, %r2845, %r2792;
	xor.b32  	%r2847, %r2846, %r2784;
	shf.l.wrap.b32 	%r2848, %r2847, %r2847, 1;
	xor.b32  	%r2849, %r2820, %r2840;
	xor.b32  	%r2850, %r2849, %r2796;
	xor.b32  	%r2851, %r2850, %r2788;
	shf.l.wrap.b32 	%r2852, %r2851, %r2851, 1;
	xor.b32  	%r2853, %r2824, %r2844;
	xor.b32  	%r2854, %r2853, %r2800;
	xor.b32  	%r2855, %r2854, %r2792;
	shf.l.wrap.b32 	%r2856, %r2855, %r2855, 1;
	xor.b32  	%r2857, %r2828, %r2848;
	xor.b32  	%r2858, %r2857, %r2804;
	xor.b32  	%r2859, %r2858, %r2796;
	shf.l.wrap.b32 	%r2860, %r2859, %r2859, 1;
	xor.b32  	%r2861, %r2832, %r2852;
	xor.b32  	%r2862, %r2861, %r2808;
	xor.b32  	%r2863, %r2862, %r2800;
	shf.l.wrap.b32 	%r2864, %r2863, %r2863, 1;
	xor.b32  	%r2865, %r2836, %r2856;
	xor.b32  	%r2866, %r2865, %r2812;
	xor.b32  	%r2867, %r2866, %r2804;
	shf.l.wrap.b32 	%r2868, %r2867, %r2867, 1;
	xor.b32  	%r2869, %r2840, %r2860;
	xor.b32  	%r2870, %r2869, %r2816;
	xor.b32  	%r2871, %r2870, %r2808;
	shf.l.wrap.b32 	%r2872, %r2871, %r2871, 1;
	xor.b32  	%r2873, %r2844, %r2864;
	xor.b32  	%r2874, %r2873, %r2820;
	xor.b32  	%r2875, %r2874, %r2812;
	shf.l.wrap.b32 	%r2876, %r2875, %r2875, 1;
	xor.b32  	%r2877, %r2848, %r2868;
	xor.b32  	%r2878, %r2877, %r2824;
	xor.b32  	%r2879, %r2878, %r2816;
	shf.l.wrap.b32 	%r2880, %r2879, %r2879, 1;
	xor.b32  	%r2881, %r2852, %r2872;
	xor.b32  	%r2882, %r2881, %r2828;
	xor.b32  	%r2883, %r2882, %r2820;
	shf.l.wrap.b32 	%r2884, %r2883, %r2883, 1;
	xor.b32  	%r2885, %r2856, %r2876;
	xor.b32  	%r2886, %r2885, %r2832;
	xor.b32  	%r2887, %r2886, %r2824;
	shf.l.wrap.b32 	%r2888, %r2887, %r2887, 1;
	xor.b32  	%r2889, %r2860, %r2880;
	xor.b32  	%r2890, %r2889, %r2836;
	xor.b32  	%r2891, %r2890, %r2828;
	shf.l.wrap.b32 	%r2892, %r2891, %r2891, 1;
	xor.b32  	%r2893, %r2864, %r2884;
	xor.b32  	%r2894, %r2893, %r2840;
	xor.b32  	%r2895, %r2894, %r2832;
	shf.l.wrap.b32 	%r2896, %r2895, %r2895, 1;
	xor.b32  	%r2897, %r2868, %r2888;
	xor.b32  	%r2898, %r2897, %r2844;
	xor.b32  	%r2899, %r2898, %r2836;
	shf.l.wrap.b32 	%r2900, %r2899, %r2899, 1;
	ld.local.v2.u32 	{%r2901, %r2902}, [%rd1+96];
	ld.local.v2.u32 	{%r2903, %r2904}, [%rd1+80];
	ld.local.v2.u32 	{%r2905, %r2906}, [%rd1+88];
	shf.l.wrap.b32 	%r2907, %r2903, %r2903, 5;
	not.b32 	%r2908, %r2904;
	and.b32  	%r2909, %r2906, %r2908;
	and.b32  	%r2910, %r2909, %r2905;
	add.s32 	%r2911, %r2910, %r2901;
	add.s32 	%r2912, %r2911, %r2907;
	add.s32 	%r2913, %r2912, %r2479;
	add.s32 	%r2914, %r2913, %r2902;
	shf.l.wrap.b32 	%r2915, %r2904, %r2904, 30;
	shf.l.wrap.b32 	%r2916, %r2914, %r2914, 5;
	not.b32 	%r2917, %r2903;
	and.b32  	%r2918, %r2905, %r2917;
	and.b32  	%r2919, %r2918, %r2915;
	add.s32 	%r2920, %r2919, %r2906;
	add.s32 	%r2921, %r2920, %r2916;
	add.s32 	%r2922, %r2921, %r2487;
	add.s32 	%r2923, %r2922, %r2902;
	shf.l.wrap.b32 	%r2924, %r2903, %r2903, 30;
	shf.l.wrap.b32 	%r2925, %r2923, %r2923, 5;
	not.b32 	%r2926, %r2914;
	and.b32  	%r2927, %r2915, %r2926;
	and.b32  	%r2928, %r2927, %r2924;
	add.s32 	%r2929, %r2928, %r2905;
	add.s32 	%r2930, %r2929, %r2925;
	add.s32 	%r2931, %r2930, %r2503;
	add.s32 	%r2932, %r2931, %r2902;
	shf.l.wrap.b32 	%r2933, %r2914, %r2914, 30;
	shf.l.wrap.b32 	%r2934, %r2932, %r2932, 5;
	not.b32 	%r2935, %r2923;
	and.b32  	%r2936, %r2924, %r2935;
	and.b32  	%r2937, %r2936, %r2933;
	add.s32 	%r2938, %r2937, %r2915;
	add.s32 	%r2939, %r2938, %r2934;
	add.s32 	%r2940, %r2939, %r2511;
	add.s32 	%r2941, %r2940, %r2902;
	shf.l.wrap.b32 	%r2942, %r2923, %r2923, 30;
	shf.l.wrap.b32 	%r2943, %r2941, %r2941, 5;
	not.b32 	%r2944, %r2932;
	and.b32  	%r2945, %r2933, %r2944;
	and.b32  	%r2946, %r2945, %r2942;
	add.s32 	%r2947, %r2946, %r2924;
	add.s32 	%r2948, %r2947, %r2943;
	add.s32 	%r2949, %r2948, %r2527;
	add.s32 	%r2950, %r2949, %r2902;
	shf.l.wrap.b32 	%r2951, %r2932, %r2932, 30;
	shf.l.wrap.b32 	%r2952, %r2950, %r2950, 5;
	not.b32 	%r2953, %r2941;
	and.b32  	%r2954, %r2942, %r2953;
	and.b32  	%r2955, %r2954, %r2951;
	add.s32 	%r2956, %r2955, %r2933;
	add.s32 	%r2957, %r2956, %r2952;
	add.s32 	%r2958, %r2957, %r2535;
	add.s32 	%r2959, %r2958, %r2902;
	shf.l.wrap.b32 	%r2960, %r2941, %r2941, 30;
	shf.l.wrap.b32 	%r2961, %r2959, %r2959, 5;
	not.b32 	%r2962, %r2950;
	and.b32  	%r2963, %r2951, %r2962;
	and.b32  	%r2964, %r2963, %r2960;
	add.s32 	%r2965, %r2964, %r2942;
	add.s32 	%r2966, %r2965, %r2961;
	add.s32 	%r2967, %r2966, %r2551;
	add.s32 	%r2968, %r2967, %r2902;
	shf.l.wrap.b32 	%r2969, %r2950, %r2950, 30;
	shf.l.wrap.b32 	%r2970, %r2968, %r2968, 5;
	not.b32 	%r2971, %r2959;
	and.b32  	%r2972, %r2960, %r2971;
	and.b32  	%r2973, %r2972, %r2969;
	add.s32 	%r2974, %r2973, %r2951;
	add.s32 	%r2975, %r2974, %r2970;
	add.s32 	%r2976, %r2975, %r2559;
	add.s32 	%r2977, %r2976, %r2902;
	shf.l.wrap.b32 	%r2978, %r2959, %r2959, 30;
	shf.l.wrap.b32 	%r2979, %r2977, %r2977, 5;
	not.b32 	%r2980, %r2968;
	and.b32  	%r2981, %r2969, %r2980;
	and.b32  	%r2982, %r2981, %r2978;
	add.s32 	%r2983, %r2982, %r2960;
	add.s32 	%r2984, %r2983, %r2979;
	add.s32 	%r2985, %r2984, %r2575;
	add.s32 	%r2986, %r2985, %r2902;
	shf.l.wrap.b32 	%r2987, %r2968, %r2968, 30;
	shf.l.wrap.b32 	%r2988, %r2986, %r2986, 5;
	not.b32 	%r2989, %r2977;
	and.b32  	%r2990, %r2978, %r2989;
	and.b32  	%r2991, %r2990, %r2987;
	add.s32 	%r2992, %r2991, %r2969;
	add.s32 	%r2993, %r2992, %r2988;
	add.s32 	%r2994, %r2993, %r2583;
	add.s32 	%r2995, %r2994, %r2902;
	shf.l.wrap.b32 	%r2996, %r2977, %r2977, 30;
	shf.l.wrap.b32 	%r2997, %r2995, %r2995, 5;
	not.b32 	%r2998, %r2986;
	and.b32  	%r2999, %r2987, %r2998;
	and.b32  	%r3000, %r2999, %r2996;
	add.s32 	%r3001, %r3000, %r2978;
	add.s32 	%r3002, %r3001, %r2997;
	add.s32 	%r3003, %r3002, %r2599;
	add.s32 	%r3004, %r3003, %r2902;
	shf.l.wrap.b32 	%r3005, %r2986, %r2986, 30;
	shf.l.wrap.b32 	%r3006, %r3004, %r3004, 5;
	not.b32 	%r3007, %r2995;
	and.b32  	%r3008, %r2996, %r3007;
	and.b32  	%r3009, %r3008, %r3005;
	add.s32 	%r3010, %r3009, %r2987;
	add.s32 	%r3011, %r3010, %r3006;
	add.s32 	%r3012, %r3011, %r2607;
	add.s32 	%r3013, %r3012, %r2902;
	shf.l.wrap.b32 	%r3014, %r2995, %r2995, 30;
	shf.l.wrap.b32 	%r3015, %r3013, %r3013, 5;
	not.b32 	%r3016, %r3004;
	and.b32  	%r3017, %r3005, %r3016;
	and.b32  	%r3018, %r3017, %r3014;
	add.s32 	%r3019, %r3018, %r2996;
	add.s32 	%r3020, %r3019, %r3015;
	add.s32 	%r3021, %r3020, %r2623;
	add.s32 	%r3022, %r3021, %r2902;
	shf.l.wrap.b32 	%r3023, %r3004, %r3004, 30;
	shf.l.wrap.b32 	%r3024, %r3022, %r3022, 5;
	not.b32 	%r3025, %r3013;
	and.b32  	%r3026, %r3014, %r3025;
	and.b32  	%r3027, %r3026, %r3023;
	add.s32 	%r3028, %r3027, %r3005;
	add.s32 	%r3029, %r3028, %r3024;
	add.s32 	%r3030, %r3029, %r2631;
	add.s32 	%r3031, %r3030, %r2902;
	shf.l.wrap.b32 	%r3032, %r3013, %r3013, 30;
	shf.l.wrap.b32 	%r3033, %r3031, %r3031, 5;
	not.b32 	%r3034, %r3022;
	and.b32  	%r3035, %r3023, %r3034;
	and.b32  	%r3036, %r3035, %r3032;
	add.s32 	%r3037, %r3036, %r3014;
	add.s32 	%r3038, %r3037, %r3033;
	add.s32 	%r3039, %r3038, %r2643;
	add.s32 	%r3040, %r3039, %r2902;
	shf.l.wrap.b32 	%r3041, %r3022, %r3022, 30;
	shf.l.wrap.b32 	%r3042, %r3040, %r3040, 5;
	not.b32 	%r3043, %r3031;
	and.b32  	%r3044, %r3032, %r3043;
	and.b32  	%r3045, %r3044, %r3041;
	add.s32 	%r3046, %r3045, %r3023;
	add.s32 	%r3047, %r3046, %r3042;
	add.s32 	%r3048, %r3047, %r2644;
	add.s32 	%r3049, %r3048, %r2902;
	shf.l.wrap.b32 	%r3050, %r3031, %r3031, 30;
	shf.l.wrap.b32 	%r3051, %r3049, %r3049, 5;
	not.b32 	%r3052, %r3040;
	and.b32  	%r3053, %r3041, %r3052;
	and.b32  	%r3054, %r3053, %r3050;
	add.s32 	%r3055, %r3054, %r3032;
	add.s32 	%r3056, %r3055, %r3051;
	add.s32 	%r3057, %r3056, %r2648;
	add.s32 	%r3058, %r3057, %r2902;
	shf.l.wrap.b32 	%r3059, %r3040, %r3040, 30;
	shf.l.wrap.b32 	%r3060, %r3058, %r3058, 5;
	not.b32 	%r3061, %r3049;
	and.b32  	%r3062, %r3050, %r3061;
	and.b32  	%r3063, %r3062, %r3059;
	add.s32 	%r3064, %r3063, %r3041;
	add.s32 	%r3065, %r3064, %r3060;
	add.s32 	%r3066, %r3065, %r2652;
	add.s32 	%r3067, %r3066, %r2902;
	shf.l.wrap.b32 	%r3068, %r3049, %r3049, 30;
	shf.l.wrap.b32 	%r3069, %r3067, %r3067, 5;
	not.b32 	%r3070, %r3058;
	and.b32  	%r3071, %r3059, %r3070;
	and.b32  	%r3072, %r3071, %r3068;
	add.s32 	%r3073, %r3072, %r3050;
	add.s32 	%r3074, %r3073, %r3069;
	add.s32 	%r3075, %r3074, %r2656;
	add.s32 	%r3076, %r3075, %r2902;
	shf.l.wrap.b32 	%r3077, %r3058, %r3058, 30;
	shf.l.wrap.b32 	%r3078, %r3076, %r3076, 5;
	not.b32 	%r3079, %r3067;
	and.b32  	%r3080, %r3068, %r3079;
	and.b32  	%r3081, %r3080, %r3077;
	add.s32 	%r3082, %r3081, %r3059;
	add.s32 	%r3083, %r3082, %r3078;
	add.s32 	%r3084, %r3083, %r2660;
	add.s32 	%r3085, %r3084, %r2902;
	ld.local.v2.u32 	{%r3086, %r3087}, [%rd1+104];
	shf.l.wrap.b32 	%r3088, %r3067, %r3067, 30;
	shf.l.wrap.b32 	%r3089, %r3085, %r3085, 5;
	xor.b32  	%r3090, %r3088, %r3077;
	xor.b32  	%r3091, %r3090, %r3076;
	add.s32 	%r3092, %r3091, %r3068;
	add.s32 	%r3093, %r3092, %r3089;
	add.s32 	%r3094, %r3093, %r2664;
	add.s32 	%r3095, %r3094, %r3086;
	shf.l.wrap.b32 	%r3096, %r3076, %r3076, 30;
	shf.l.wrap.b32 	%r3097, %r3095, %r3095, 5;
	xor.b32  	%r3098, %r3096, %r3088;
	xor.b32  	%r3099, %r3098, %r3085;
	add.s32 	%r3100, %r3099, %r3077;
	add.s32 	%r3101, %r3100, %r3097;
	add.s32 	%r3102, %r3101, %r2668;
	add.s32 	%r3103, %r3102, %r3086;
	shf.l.wrap.b32 	%r3104, %r3085, %r3085, 30;
	shf.l.wrap.b32 	%r3105, %r3103, %r3103, 5;
	xor.b32  	%r3106, %r3104, %r3096;
	xor.b32  	%r3107, %r3106, %r3095;
	add.s32 	%r3108, %r3107, %r3088;
	add.s32 	%r3109, %r3108, %r3105;
	add.s32 	%r3110, %r3109, %r2672;
	add.s32 	%r3111, %r3110, %r3086;
	shf.l.wrap.b32 	%r3112, %r3095, %r3095, 30;
	shf.l.wrap.b32 	%r3113, %r3111, %r3111, 5;
	xor.b32  	%r3114, %r3112, %r3104;
	xor.b32  	%r3115, %r3114, %r3103;
	add.s32 	%r3116, %r3115, %r3096;
	add.s32 	%r3117, %r3116, %r3113;
	add.s32 	%r3118, %r3117, %r2676;
	add.s32 	%r3119, %r3118, %r3086;
	shf.l.wrap.b32 	%r3120, %r3103, %r3103, 30;
	shf.l.wrap.b32 	%r3121, %r3119, %r3119, 5;
	xor.b32  	%r3122, %r3120, %r3112;
	xor.b32  	%r3123, %r3122, %r3111;
	add.s32 	%r3124, %r3123, %r3104;
	add.s32 	%r3125, %r3124, %r3121;
	add.s32 	%r3126, %r3125, %r2680;
	add.s32 	%r3127, %r3126, %r3086;
	shf.l.wrap.b32 	%r3128, %r3111, %r3111, 30;
	shf.l.wrap.b32 	%r3129, %r3127, %r3127, 5;
	xor.b32  	%r3130, %r3128, %r3120;
	xor.b32  	%r3131, %r3130, %r3119;
	add.s32 	%r3132, %r3131, %r3112;
	add.s32 	%r3133, %r3132, %r3129;
	add.s32 	%r3134, %r3133, %r2684;
	add.s32 	%r3135, %r3134, %r3086;
	shf.l.wrap.b32 	%r3136, %r3119, %r3119, 30;
	shf.l.wrap.b32 	%r3137, %r3135, %r3135, 5;
	xor.b32  	%r3138, %r3136, %r3128;
	xor.b32  	%r3139, %r3138, %r3127;
	add.s32 	%r3140, %r3139, %r3120;
	add.s32 	%r3141, %r3140, %r3137;
	add.s32 	%r3142, %r3141, %r2688;
	add.s32 	%r3143, %r3142, %r3086;
	shf.l.wrap.b32 	%r3144, %r3127, %r3127, 30;
	shf.l.wrap.b32 	%r3145, %r3143, %r3143, 5;
	xor.b32  	%r3146, %r3144, %r3136;
	xor.b32  	%r3147, %r3146, %r3135;
	add.s32 	%r3148, %r3147, %r3128;
	add.s32 	%r3149, %r3148, %r3145;
	add.s32 	%r3150, %r3149, %r2692;
	add.s32 	%r3151, %r3150, %r3086;
	shf.l.wrap.b32 	%r3152, %r3135, %r3135, 30;
	shf.l.wrap.b32 	%r3153, %r3151, %r3151, 5;
	xor.b32  	%r3154, %r3152, %r3144;
	xor.b32  	%r3155, %r3154, %r3143;
	add.s32 	%r3156, %r3155, %r3136;
	add.s32 	%r3157, %r3156, %r3153;
	add.s32 	%r3158, %r3157, %r2696;
	add.s32 	%r3159, %r3158, %r3086;
	shf.l.wrap.b32 	%r3160, %r3143, %r3143, 30;
	shf.l.wrap.b32 	%r3161, %r3159, %r3159, 5;
	xor.b32  	%r3162, %r3160, %r3152;
	xor.b32  	%r3163, %r3162, %r3151;
	add.s32 	%r3164, %r3163, %r3144;
	add.s32 	%r3165, %r3164, %r3161;
	add.s32 	%r3166, %r3165, %r2700;
	add.s32 	%r3167, %r3166, %r3086;
	shf.l.wrap.b32 	%r3168, %r3151, %r3151, 30;
	shf.l.wrap.b32 	%r3169, %r3167, %r3167, 5;
	xor.b32  	%r3170, %r3168, %r3160;
	xor.b32  	%r3171, %r3170, %r3159;
	add.s32 	%r3172, %r3171, %r3152;
	add.s32 	%r3173, %r3172, %r3169;
	add.s32 	%r3174, %r3173, %r2704;
	add.s32 	%r3175, %r3174, %r3086;
	shf.l.wrap.b32 	%r3176, %r3159, %r3159, 30;
	shf.l.wrap.b32 	%r3177, %r3175, %r3175, 5;
	xor.b32  	%r3178, %r3176, %r3168;
	xor.b32  	%r3179, %r3178, %r3167;
	add.s32 	%r3180, %r3179, %r3160;
	add.s32 	%r3181, %r3180, %r3177;
	add.s32 	%r3182, %r3181, %r2708;
	add.s32 	%r3183, %r3182, %r3086;
	shf.l.wrap.b32 	%r3184, %r3167, %r3167, 30;
	shf.l.wrap.b32 	%r3185, %r3183, %r3183, 5;
	xor.b32  	%r3186, %r3184, %r3176;
	xor.b32  	%r3187, %r3186, %r3175;
	add.s32 	%r3188, %r3187, %r3168;
	add.s32 	%r3189, %r3188, %r3185;
	add.s32 	%r3190, %r3189, %r2712;
	add.s32 	%r3191, %r3190, %r3086;
	shf.l.wrap.b32 	%r3192, %r3175, %r3175, 30;
	shf.l.wrap.b32 	%r3193, %r3191, %r3191, 5;
	xor.b32  	%r3194, %r3192, %r3184;
	xor.b32  	%r3195, %r3194, %r3183;
	add.s32 	%r3196, %r3195, %r3176;
	add.s32 	%r3197, %r3196, %r3193;
	add.s32 	%r3198, %r3197, %r2716;
	add.s32 	%r3199, %r3198, %r3086;
	shf.l.wrap.b32 	%r3200, %r3183, %r3183, 30;
	shf.l.wrap.b32 	%r3201, %r3199, %r3199, 5;
	xor.b32  	%r3202, %r3200, %r3192;
	xor.b32  	%r3203, %r3202, %r3191;
	add.s32 	%r3204, %r3203, %r3184;
	add.s32 	%r3205, %r3204, %r3201;
	add.s32 	%r3206, %r3205, %r2720;
	add.s32 	%r3207, %r3206, %r3086;
	shf.l.wrap.b32 	%r3208, %r3191, %r3191, 30;
	shf.l.wrap.b32 	%r3209, %r3207, %r3207, 5;
	xor.b32  	%r3210, %r3208, %r3200;
	xor.b32  	%r3211, %r3210, %r3199;
	add.s32 	%r3212, %r3211, %r3192;
	add.s32 	%r3213, %r3212, %r3209;
	add.s32 	%r3214, %r3213, %r2724;
	add.s32 	%r3215, %r3214, %r3086;
	shf.l.wrap.b32 	%r3216, %r3199, %r3199, 30;
	shf.l.wrap.b32 	%r3217, %r3215, %r3215, 5;
	xor.b32  	%r3218, %r3216, %r3208;
	xor.b32  	%r3219, %r3218, %r3207;
	add.s32 	%r3220, %r3219, %r3200;
	add.s32 	%r3221, %r3220, %r3217;
	add.s32 	%r3222, %r3221, %r2728;
	add.s32 	%r3223, %r3222, %r3086;
	shf.l.wrap.b32 	%r3224, %r3207, %r3207, 30;
	shf.l.wrap.b32 	%r3225, %r3223, %r3223, 5;
	xor.b32  	%r3226, %r3224, %r3216;
	xor.b32  	%r3227, %r3226, %r3215;
	add.s32 	%r3228, %r3227, %r3208;
	add.s32 	%r3229, %r3228, %r3225;
	add.s32 	%r3230, %r3229, %r2732;
	add.s32 	%r3231, %r3230, %r3086;
	shf.l.wrap.b32 	%r3232, %r3215, %r3215, 30;
	shf.l.wrap.b32 	%r3233, %r3231, %r3231, 5;
	xor.b32  	%r3234, %r3232, %r3224;
	xor.b32  	%r3235, %r3234, %r3223;
	add.s32 	%r3236, %r3235, %r3216;
	add.s32 	%r3237, %r3236, %r3233;
	add.s32 	%r3238, %r3237, %r2736;
	add.s32 	%r3239, %r3238, %r3086;
	shf.l.wrap.b32 	%r3240, %r3223, %r3223, 30;
	shf.l.wrap.b32 	%r3241, %r3239, %r3239, 5;
	xor.b32  	%r3242, %r3240, %r3232;
	xor.b32  	%r3243, %r3242, %r3231;
	add.s32 	%r3244, %r3243, %r3224;
	add.s32 	%r3245, %r3244, %r3241;
	add.s32 	%r3246, %r3245, %r2740;
	add.s32 	%r3247, %r3246, %r3086;
	shf.l.wrap.b32 	%r3248, %r3231, %r3231, 30;
	shf.l.wrap.b32 	%r3249, %r3247, %r3247, 5;
	xor.b32  	%r3250, %r3239, %r3248;
	xor.b32  	%r3251, %r3239, %r3240;
	xor.b32  	%r3252, %r3248, %r3240;
	and.b32  	%r3253, %r3251, %r3252;
	and.b32  	%r3254, %r3253, %r3250;
	add.s32 	%r3255, %r3249, %r3232;
	add.s32 	%r3256, %r3255, %r3254;
	add.s32 	%r3257, %r3256, %r2744;
	add.s32 	%r3258, %r3257, %r3087;
	shf.l.wrap.b32 	%r3259, %r3239, %r3239, 30;
	shf.l.wrap.b32 	%r3260, %r3258, %r3258, 5;
	xor.b32  	%r3261, %r3247, %r3259;
	xor.b32  	%r3262, %r3247, %r3248;
	xor.b32  	%r3263, %r3259, %r3248;
	and.b32  	%r3264, %r3262, %r3263;
	and.b32  	%r3265, %r3264, %r3261;
	add.s32 	%r3266, %r3260, %r3240;
	add.s32 	%r3267, %r3266, %r3265;
	add.s32 	%r3268, %r3267, %r2748;
	add.s32 	%r3269, %r3268, %r3087;
	shf.l.wrap.b32 	%r3270, %r3247, %r3247, 30;
	shf.l.wrap.b32 	%r3271, %r3269, %r3269, 5;
	xor.b32  	%r3272, %r3258, %r3270;
	xor.b32  	%r3273, %r3258, %r3259;
	xor.b32  	%r3274, %r3270, %r3259;
	and.b32  	%r3275, %r3273, %r3274;
	and.b32  	%r3276, %r3275, %r3272;
	add.s32 	%r3277, %r3271, %r3248;
	add.s32 	%r3278, %r3277, %r3276;
	add.s32 	%r3279, %r3278, %r2752;
	add.s32 	%r3280, %r3279, %r3087;
	shf.l.wrap.b32 	%r3281, %r3258, %r3258, 30;
	shf.l.wrap.b32 	%r3282, %r3280, %r3280, 5;
	xor.b32  	%r3283, %r3269, %r3281;
	xor.b32  	%r3284, %r3269, %r3270;
	xor.b32  	%r3285, %r3281, %r3270;
	and.b32  	%r3286, %r3284, %r3285;
	and.b32  	%r3287, %r3286, %r3283;
	add.s32 	%r3288, %r3282, %r3259;
	add.s32 	%r3289, %r3288, %r3287;
	add.s32 	%r3290, %r3289, %r2756;
	add.s32 	%r3291, %r3290, %r3087;
	shf.l.wrap.b32 	%r3292, %r3269, %r3269, 30;
	shf.l.wrap.b32 	%r3293, %r3291, %r3291, 5;
	xor.b32  	%r3294, %r3280, %r3292;
	xor.b32  	%r3295, %r3280, %r3281;
	xor.b32  	%r3296, %r3292, %r3281;
	and.b32  	%r3297, %r3295, %r3296;
	and.b32  	%r3298, %r3297, %r3294;
	add.s32 	%r3299, %r3293, %r3270;
	add.s32 	%r3300, %r3299, %r3298;
	add.s32 	%r3301, %r3300, %r2760;
	add.s32 	%r3302, %r3301, %r3087;
	shf.l.wrap.b32 	%r3303, %r3280, %r3280, 30;
	shf.l.wrap.b32 	%r3304, %r3302, %r3302, 5;
	xor.b32  	%r3305, %r3291, %r3303;
	xor.b32  	%r3306, %r3291, %r3292;
	xor.b32  	%r3307, %r3303, %r3292;
	and.b32  	%r3308, %r3306, %r3307;
	and.b32  	%r3309, %r3308, %r3305;
	add.s32 	%r3310, %r3304, %r3281;
	add.s32 	%r3311, %r3310, %r3309;
	add.s32 	%r3312, %r3311, %r2764;
	add.s32 	%r3313, %r3312, %r3087;
	shf.l.wrap.b32 	%r3314, %r3291, %r3291, 30;
	shf.l.wrap.b32 	%r3315, %r3313, %r3313, 5;
	xor.b32  	%r3316, %r3302, %r3314;
	xor.b32  	%r3317, %r3302, %r3303;
	xor.b32  	%r3318, %r3314, %r3303;
	and.b32  	%r3319, %r3317, %r3318;
	and.b32  	%r3320, %r3319, %r3316;
	add.s32 	%r3321, %r3315, %r3292;
	add.s32 	%r3322, %r3321, %r3320;
	add.s32 	%r3323, %r3322, %r2768;
	add.s32 	%r3324, %r3323, %r3087;
	shf.l.wrap.b32 	%r3325, %r3302, %r3302, 30;
	shf.l.wrap.b32 	%r3326, %r3324, %r3324, 5;
	xor.b32  	%r3327, %r3313, %r3325;
	xor.b32  	%r3328, %r3313, %r3314;
	xor.b32  	%r3329, %r3325, %r3314;
	and.b32  	%r3330, %r3328, %r3329;
	and.b32  	%r3331, %r3330, %r3327;
	add.s32 	%r3332, %r3326, %r3303;
	add.s32 	%r3333, %r3332, %r3331;
	add.s32 	%r3334, %r3333, %r2772;
	add.s32 	%r3335, %r3334, %r3087;
	shf.l.wrap.b32 	%r3336, %r3313, %r3313, 30;
	shf.l.wrap.b32 	%r3337, %r3335, %r3335, 5;
	xor.b32  	%r3338, %r3324, %r3336;
	xor.b32  	%r3339, %r3324, %r3325;
	xor.b32  	%r3340, %r3336, %r3325;
	and.b32  	%r3341, %r3339, %r3340;
	and.b32  	%r3342, %r3341, %r3338;
	add.s32 	%r3343, %r3337, %r3314;
	add.s32 	%r3344, %r3343, %r3342;
	add.s32 	%r3345, %r3344, %r2776;
	add.s32 	%r3346, %r3345, %r3087;
	shf.l.wrap.b32 	%r3347, %r3324, %r3324, 30;
	shf.l.wrap.b32 	%r3348, %r3346, %r3346, 5;
	xor.b32  	%r3349, %r3335, %r3347;
	xor.b32  	%r3350, %r3335, %r3336;
	xor.b32  	%r3351, %r3347, %r3336;
	and.b32  	%r3352, %r3350, %r3351;
	and.b32  	%r3353, %r3352, %r3349;
	add.s32 	%r3354, %r3348, %r3325;
	add.s32 	%r3355, %r3354, %r3353;
	add.s32 	%r3356, %r3355, %r2780;
	add.s32 	%r3357, %r3356, %r3087;
	shf.l.wrap.b32 	%r3358, %r3335, %r3335, 30;
	shf.l.wrap.b32 	%r3359, %r3357, %r3357, 5;
	xor.b32  	%r3360, %r3346, %r3358;
	xor.b32  	%r3361, %r3346, %r3347;
	xor.b32  	%r3362, %r3358, %r3347;
	and.b32  	%r3363, %r3361, %r3362;
	and.b32  	%r3364, %r3363, %r3360;
	add.s32 	%r3365, %r3359, %r3336;
	add.s32 	%r3366, %r3365, %r3364;
	add.s32 	%r3367, %r3366, %r2784;
	add.s32 	%r3368, %r3367, %r3087;
	shf.l.wrap.b32 	%r3369, %r3346, %r3346, 30;
	shf.l.wrap.b32 	%r3370, %r3368, %r3368, 5;
	xor.b32  	%r3371, %r3357, %r3369;
	xor.b32  	%r3372, %r3357, %r3358;
	xor.b32  	%r3373, %r3369, %r3358;
	and.b32  	%r3374, %r3372, %r3373;
	and.b32  	%r3375, %r3374, %r3371;
	add.s32 	%r3376, %r3370, %r3347;
	add.s32 	%r3377, %r3376, %r3375;
	add.s32 	%r3378, %r3377, %r2788;
	add.s32 	%r3379, %r3378, %r3087;
	shf.l.wrap.b32 	%r3380, %r3357, %r3357, 30;
	shf.l.wrap.b32 	%r3381, %r3379, %r3379, 5;
	xor.b32  	%r3382, %r3368, %r3380;
	xor.b32  	%r3383, %r3368, %r3369;
	xor.b32  	%r3384, %r3380, %r3369;
	and.b32  	%r3385, %r3383, %r3384;
	and.b32  	%r3386, %r3385, %r3382;
	add.s32 	%r3387, %r3381, %r3358;
	add.s32 	%r3388, %r3387, %r3386;
	add.s32 	%r3389, %r3388, %r2792;
	add.s32 	%r3390, %r3389, %r3087;
	shf.l.wrap.b32 	%r3391, %r3368, %r3368, 30;
	shf.l.wrap.b32 	%r3392, %r3390, %r3390, 5;
	xor.b32  	%r3393, %r3379, %r3391;
	xor.b32  	%r3394, %r3379, %r3380;
	xor.b32  	%r3395, %r3391, %r3380;
	and.b32  	%r3396, %r3394, %r3395;
	and.b32  	%r3397, %r3396, %r3393;
	add.s32 	%r3398, %r3392, %r3369;
	add.s32 	%r3399, %r3398, %r3397;
	add.s32 	%r3400, %r3399, %r2796;
	add.s32 	%r3401, %r3400, %r3087;
	shf.l.wrap.b32 	%r3402, %r3379, %r3379, 30;
	shf.l.wrap.b32 	%r3403, %r3401, %r3401, 5;
	xor.b32  	%r3404, %r3390, %r3402;
	xor.b32  	%r3405, %r3390, %r3391;
	xor.b32  	%r3406, %r3402, %r3391;
	and.b32  	%r3407, %r3405, %r3406;
	and.b32  	%r3408, %r3407, %r3404;
	add.s32 	%r3409, %r3403, %r3380;
	add.s32 	%r3410, %r3409, %r3408;
	add.s32 	%r3411, %r3410, %r2800;
	add.s32 	%r3412, %r3411, %r3087;
	shf.l.wrap.b32 	%r3413, %r3390, %r3390, 30;
	shf.l.wrap.b32 	%r3414, %r3412, %r3412, 5;
	xor.b32  	%r3415, %r3401, %r3413;
	xor.b32  	%r3416, %r3401, %r3402;
	xor.b32  	%r3417, %r3413, %r3402;
	and.b32  	%r3418, %r3416, %r3417;
	and.b32  	%r3419, %r3418, %r3415;
	add.s32 	%r3420, %r3414, %r3391;
	add.s32 	%r3421, %r3420, %r3419;
	add.s32 	%r3422, %r3421, %r2804;
	add.s32 	%r3423, %r3422, %r3087;
	shf.l.wrap.b32 	%r3424, %r3401, %r3401, 30;
	shf.l.wrap.b32 	%r3425, %r3423, %r3423, 5;
	xor.b32  	%r3426, %r3412, %r3424;
	xor.b32  	%r3427, %r3412, %r3413;
	xor.b32  	%r3428, %r3424, %r3413;
	and.b32  	%r3429, %r3427, %r3428;
	and.b32  	%r3430, %r3429, %r3426;
	add.s32 	%r3431, %r3425, %r3402;
	add.s32 	%r3432, %r3431, %r3430;
	add.s32 	%r3433, %r3432, %r2808;
	add.s32 	%r3434, %r3433, %r3087;
	shf.l.wrap.b32 	%r3435, %r3412, %r3412, 30;
	shf.l.wrap.b32 	%r3436, %r3434, %r3434, 5;
	xor.b32  	%r3437, %r3423, %r3435;
	xor.b32  	%r3438, %r3423, %r3424;
	xor.b32  	%r3439, %r3435, %r3424;
	and.b32  	%r3440, %r3438, %r3439;
	and.b32  	%r3441, %r3440, %r3437;
	add.s32 	%r3442, %r3436, %r3413;
	add.s32 	%r3443, %r3442, %r3441;
	add.s32 	%r3444, %r3443, %r2812;
	add.s32 	%r3445, %r3444, %r3087;
	shf.l.wrap.b32 	%r3446, %r3423, %r3423, 30;
	shf.l.wrap.b32 	%r3447, %r3445, %r3445, 5;
	xor.b32  	%r3448, %r3434, %r3446;
	xor.b32  	%r3449, %r3434, %r3435;
	xor.b32  	%r3450, %r3446, %r3435;
	and.b32  	%r3451, %r3449, %r3450;
	and.b32  	%r3452, %r3451, %r3448;
	add.s32 	%r3453, %r3447, %r3424;
	add.s32 	%r3454, %r3453, %r3452;
	add.s32 	%r3455, %r3454, %r2816;
	add.s32 	%r3456, %r3455, %r3087;
	shf.l.wrap.b32 	%r3457, %r3434, %r3434, 30;
	shf.l.wrap.b32 	%r3458, %r3456, %r3456, 5;
	xor.b32  	%r3459, %r3445, %r3457;
	xor.b32  	%r3460, %r3445, %r3446;
	xor.b32  	%r3461, %r3457, %r3446;
	and.b32  	%r3462, %r3460, %r3461;
	and.b32  	%r3463, %r3462, %r3459;
	add.s32 	%r3464, %r3458, %r3435;
	add.s32 	%r3465, %r3464, %r3463;
	add.s32 	%r3466, %r3465, %r2820;
	add.s32 	%r3467, %r3466, %r3087;
	ld.local.u32 	%r3468, [%rd1+112];
	shf.l.wrap.b32 	%r3469, %r3445, %r3445, 30;
	shf.l.wrap.b32 	%r3470, %r3467, %r3467, 5;
	xor.b32  	%r3471, %r3469, %r3457;
	xor.b32  	%r3472, %r3471, %r3456;
	add.s32 	%r3473, %r3472, %r3446;
	add.s32 	%r3474, %r3473, %r3470;
	add.s32 	%r3475, %r3474, %r2824;
	add.s32 	%r3476, %r3475, %r3468;
	shf.l.wrap.b32 	%r3477, %r3456, %r3456, 30;
	shf.l.wrap.b32 	%r3478, %r3476, %r3476, 5;
	xor.b32  	%r3479, %r3477, %r3469;
	xor.b32  	%r3480, %r3479, %r3467;
	add.s32 	%r3481, %r3480, %r3457;
	add.s32 	%r3482, %r3481, %r3478;
	add.s32 	%r3483, %r3482, %r2828;
	add.s32 	%r3484, %r3483, %r3468;
	shf.l.wrap.b32 	%r3485, %r3467, %r3467, 30;
	shf.l.wrap.b32 	%r3486, %r3484, %r3484, 5;
	xor.b32  	%r3487, %r3485, %r3477;
	xor.b32  	%r3488, %r3487, %r3476;
	add.s32 	%r3489, %r3488, %r3469;
	add.s32 	%r3490, %r3489, %r3486;
	add.s32 	%r3491, %r3490, %r2832;
	add.s32 	%r3492, %r3491, %r3468;
	shf.l.wrap.b32 	%r3493, %r3476, %r3476, 30;
	shf.l.wrap.b32 	%r3494, %r3492, %r3492, 5;
	xor.b32  	%r3495, %r3493, %r3485;
	xor.b32  	%r3496, %r3495, %r3484;
	add.s32 	%r3497, %r3496, %r3477;
	add.s32 	%r3498, %r3497, %r3494;
	add.s32 	%r3499, %r3498, %r2836;
	add.s32 	%r3500, %r3499, %r3468;
	shf.l.wrap.b32 	%r3501, %r3484, %r3484, 30;
	shf.l.wrap.b32 	%r3502, %r3500, %r3500, 5;
	xor.b32  	%r3503, %r3501, %r3493;
	xor.b32  	%r3504, %r3503, %r3492;
	add.s32 	%r3505, %r3504, %r3485;
	add.s32 	%r3506, %r3505, %r3502;
	add.s32 	%r3507, %r3506, %r2840;
	add.s32 	%r3508, %r3507, %r3468;
	shf.l.wrap.b32 	%r3509, %r3492, %r3492, 30;
	shf.l.wrap.b32 	%r3510, %r3508, %r3508, 5;
	xor.b32  	%r3511, %r3509, %r3501;
	xor.b32  	%r3512, %r3511, %r3500;
	add.s32 	%r3513, %r3512, %r3493;
	add.s32 	%r3514, %r3513, %r3510;
	add.s32 	%r3515, %r3514, %r2844;
	add.s32 	%r3516, %r3515, %r3468;
	shf.l.wrap.b32 	%r3517, %r3500, %r3500, 30;
	shf.l.wrap.b32 	%r3518, %r3516, %r3516, 5;
	xor.b32  	%r3519, %r3517, %r3509;
	xor.b32  	%r3520, %r3519, %r3508;
	add.s32 	%r3521, %r3520, %r3501;
	add.s32 	%r3522, %r3521, %r3518;
	add.s32 	%r3523, %r3522, %r2848;
	add.s32 	%r3524, %r3523, %r3468;
	shf.l.wrap.b32 	%r3525, %r3508, %r3508, 30;
	shf.l.wrap.b32 	%r3526, %r3524, %r3524, 5;
	xor.b32  	%r3527, %r3525, %r3517;
	xor.b32  	%r3528, %r3527, %r3516;
	add.s32 	%r3529, %r3528, %r3509;
	add.s32 	%r3530, %r3529, %r3526;
	add.s32 	%r3531, %r3530, %r2852;
	add.s32 	%r3532, %r3531, %r3468;
	shf.l.wrap.b32 	%r3533, %r3516, %r3516, 30;
	shf.l.wrap.b32 	%r3534, %r3532, %r3532, 5;
	xor.b32  	%r3535, %r3533, %r3525;
	xor.b32  	%r3536, %r3535, %r3524;
	add.s32 	%r3537, %r3536, %r3517;
	add.s32 	%r3538, %r3537, %r3534;
	add.s32 	%r3539, %r3538, %r2856;
	add.s32 	%r3540, %r3539, %r3468;
	shf.l.wrap.b32 	%r3541, %r3524, %r3524, 30;
	shf.l.wrap.b32 	%r3542, %r3540, %r3540, 5;
	xor.b32  	%r3543, %r3541, %r3533;
	xor.b32  	%r3544, %r3543, %r3532;
	add.s32 	%r3545, %r3544, %r3525;
	add.s32 	%r3546, %r3545, %r3542;
	add.s32 	%r3547, %r3546, %r2860;
	add.s32 	%r3548, %r3547, %r3468;
	shf.l.wrap.b32 	%r3549, %r3532, %r3532, 30;
	shf.l.wrap.b32 	%r3550, %r3548, %r3548, 5;
	xor.b32  	%r3551, %r3549, %r3541;
	xor.b32  	%r3552, %r3551, %r3540;
	add.s32 	%r3553, %r3552, %r3533;
	add.s32 	%r3554, %r3553, %r3550;
	add.s32 	%r3555, %r3554, %r2864;
	add.s32 	%r3556, %r3555, %r3468;
	shf.l.wrap.b32 	%r3557, %r3540, %r3540, 30;
	shf.l.wrap.b32 	%r3558, %r3556, %r3556, 5;
	xor.b32  	%r3559, %r3557, %r3549;
	xor.b32  	%r3560, %r3559, %r3548;
	add.s32 	%r3561, %r3560, %r3541;
	add.s32 	%r3562, %r3561, %r3558;
	add.s32 	%r3563, %r3562, %r2868;
	add.s32 	%r3564, %r3563, %r3468;
	shf.l.wrap.b32 	%r3565, %r3548, %r3548, 30;
	shf.l.wrap.b32 	%r3566, %r3564, %r3564, 5;
	xor.b32  	%r3567, %r3565, %r3557;
	xor.b32  	%r3568, %r3567, %r3556;
	add.s32 	%r3569, %r3568, %r3549;
	add.s32 	%r3570, %r3569, %r3566;
	add.s32 	%r3571, %r3570, %r2872;
	add.s32 	%r3572, %r3571, %r3468;
	shf.l.wrap.b32 	%r3573, %r3556, %r3556, 30;
	shf.l.wrap.b32 	%r3574, %r3572, %r3572, 5;
	xor.b32  	%r3575, %r3573, %r3565;
	xor.b32  	%r3576, %r3575, %r3564;
	add.s32 	%r3577, %r3576, %r3557;
	add.s32 	%r3578, %r3577, %r3574;
	add.s32 	%r3579, %r3578, %r2876;
	add.s32 	%r3580, %r3579, %r3468;
	shf.l.wrap.b32 	%r3581, %r3564, %r3564, 30;
	shf.l.wrap.b32 	%r3582, %r3580, %r3580, 5;
	xor.b32  	%r3583, %r3581, %r3573;
	xor.b32  	%r3584, %r3583, %r3572;
	add.s32 	%r3585, %r3584, %r3565;
	add.s32 	%r3586, %r3585, %r3582;
	add.s32 	%r3587, %r3586, %r2880;
	add.s32 	%r3588, %r3587, %r3468;
	shf.l.wrap.b32 	%r3589, %r3572, %r3572, 30;
	shf.l.wrap.b32 	%r3590, %r3588, %r3588, 5;
	xor.b32  	%r3591, %r3589, %r3581;
	xor.b32  	%r3592, %r3591, %r3580;
	add.s32 	%r3593, %r3592, %r3573;
	add.s32 	%r3594, %r3593, %r3590;
	add.s32 	%r3595, %r3594, %r2884;
	add.s32 	%r3596, %r3595, %r3468;
	shf.l.wrap.b32 	%r3597, %r3580, %r3580, 30;
	shf.l.wrap.b32 	%r3598, %r3596, %r3596, 5;
	xor.b32  	%r3599, %r3597, %r3589;
	xor.b32  	%r3600, %r3599, %r3588;
	add.s32 	%r3601, %r3600, %r3581;
	add.s32 	%r3602, %r3601, %r3598;
	add.s32 	%r3603, %r3602, %r2888;
	add.s32 	%r3604, %r3603, %r3468;
	shf.l.wrap.b32 	%r3605, %r3588, %r3588, 30;
	shf.l.wrap.b32 	%r3606, %r3604, %r3604, 5;
	xor.b32  	%r3607, %r3605, %r3597;
	xor.b32  	%r3608, %r3607, %r3596;
	add.s32 	%r3609, %r3608, %r3589;
	add.s32 	%r3610, %r3609, %r3606;
	add.s32 	%r3611, %r3610, %r2892;
	add.s32 	%r3612, %r3611, %r3468;
	shf.l.wrap.b32 	%r3613, %r3596, %r3596, 30;
	shf.l.wrap.b32 	%r3614, %r3612, %r3612, 5;
	xor.b32  	%r3615, %r3613, %r3605;
	xor.b32  	%r3616, %r3615, %r3604;
	add.s32 	%r3617, %r3616, %r3597;
	add.s32 	%r3618, %r3617, %r3614;
	add.s32 	%r3619, %r3618, %r2896;
	add.s32 	%r3620, %r3619, %r3468;
	shf.l.wrap.b32 	%r3621, %r3604, %r3604, 30;
	shf.l.wrap.b32 	%r3622, %r3620, %r3620, 5;
	xor.b32  	%r3623, %r3621, %r3613;
	xor.b32  	%r3624, %r3623, %r3612;
	add.s32 	%r3625, %r3624, %r3605;
	add.s32 	%r3626, %r3625, %r3622;
	add.s32 	%r3627, %r3626, %r2900;
	add.s32 	%r3628, %r3627, %r3468;
	shf.l.wrap.b32 	%r3629, %r3612, %r3612, 30;
	add.s32 	%r3630, %r2903, %r3628;
	add.s32 	%r3632, %r2904, %r3620;
	add.s32 	%r3634, %r2905, %r3629;
	add.s32 	%r3636, %r2906, %r3621;
	add.s32 	%r3638, %r2901, %r3613;
	shr.u32 	%r3639, %r3630, 24;
	cvt.u16.u32 	%rs113, %r3639;
	shr.u32 	%r3640, %r3632, 24;
	cvt.u16.u32 	%rs114, %r3640;
	shr.u32 	%r3641, %r3634, 24;
	cvt.u16.u32 	%rs115, %r3641;
	shr.u32 	%r3642, %r3636, 24;
	cvt.u16.u32 	%rs116, %r3642;
	shr.u32 	%r3643, %r3638, 24;
	cvt.u16.u32 	%rs117, %r3643;
	and.b16  	%rs118, %rs117, 255;
	shr.u32 	%r3645, %r3630, 16;
	{ .reg .b16 tmp; mov.b32 {tmp, %rs119}, %r3630; }
	and.b16  	%rs120, %rs119, 255;
	shr.u32 	%r3646, %r3632, 16;
	{ .reg .b16 tmp; mov.b32 {tmp, %rs121}, %r3632; }
	and.b16  	%rs122, %rs121, 255;
	shr.u32 	%r3647, %r3634, 16;
	{ .reg .b16 tmp; mov.b32 {tmp, %rs123}, %r3634; }
	and.b16  	%rs124, %rs123, 255;
	shr.u32 	%r3648, %r3636, 16;
	{ .reg .b16 tmp; mov.b32 {tmp, %rs125}, %r3636; }
	and.b16  	%rs126, %rs125, 255;
	shr.u32 	%r3649, %r3638, 16;
	cvt.u16.u32 	%rs127, %r3649;
	and.b16  	%rs128, %rs127, 255;
	shr.u32 	%r3651, %r3630, 8;
	cvt.u16.u32 	%rs129, %r3651;
	and.b16  	%rs130, %rs129, 255;
	shr.u32 	%r3652, %r3632, 8;
	cvt.u16.u32 	%rs131, %r3652;
	and.b16  	%rs132, %rs131, 255;
	shr.u32 	%r3653, %r3634, 8;
	cvt.u16.u32 	%rs133, %r3653;
	and.b16  	%rs134, %rs133, 255;
	shr.u32 	%r3654, %r3636, 8;
	cvt.u16.u32 	%rs135, %r3654;
	and.b16  	%rs136, %rs135, 255;
	shr.u32 	%r3655, %r3638, 8;
	cvt.u16.u32 	%rs137, %r3655;
	and.b16  	%rs138, %rs137, 255;
	cvt.u16.u32 	%rs139, %r3630;
	and.b16  	%rs140, %rs139, 255;
	prmt.b32 	%r3657, %r3651, %r3630, 0x3340U;
	prmt.b32 	%r3658, %r3639, %r3645, 0x3340U;
	prmt.b32 	%r3659, %r3658, %r3657, 0x5410U;
	st.local.u32 	[%rd2], %r3659;
	cvt.u16.u32 	%rs141, %r3632;
	and.b16  	%rs142, %rs141, 255;
	prmt.b32 	%r3660, %r3652, %r3632, 0x3340U;
	prmt.b32 	%r3661, %r3640, %r3646, 0x3340U;
	prmt.b32 	%r3662, %r3661, %r3660, 0x5410U;
	st.local.u32 	[%rd2+4], %r3662;
	cvt.u16.u32 	%rs143, %r3634;
	and.b16  	%rs144, %rs143, 255;
	prmt.b32 	%r3663, %r3653, %r3634, 0x3340U;
	prmt.b32 	%r3664, %r3641, %r3647, 0x3340U;
	prmt.b32 	%r3665, %r3664, %r3663, 0x5410U;
	st.local.u32 	[%rd2+8], %r3665;
	cvt.u16.u32 	%rs145, %r3636;
	and.b16  	%rs146, %rs145, 255;
	prmt.b32 	%r3666, %r3654, %r3636, 0x3340U;
	prmt.b32 	%r3667, %r3642, %r3648, 0x3340U;
	prmt.b32 	%r3668, %r3667, %r3666, 0x5410U;
	st.local.u32 	[%rd2+12], %r3668;
	cvt.u16.u32 	%rs147, %r3638;
	and.b16  	%rs148, %rs147, 255;
	prmt.b32 	%r3669, %r3655, %r3638, 0x3340U;
	prmt.b32 	%r3670, %r3643, %r3649, 0x3340U;
	prmt.b32 	%r3671, %r3670, %r3669, 0x5410U;
	st.local.u32 	[%rd2+16], %r3671;
	ld.global.u8 	%rs149, [%rd123];
	setp.ne.s16 	%p27, %rs149, %rs113;
	ld.global.u8 	%rs152, [%rd123+1];
	setp.ne.s16 	%p28, %rs152, %rs120;
	ld.global.u8 	%rs155, [%rd123+2];
	setp.ne.s16 	%p29, %rs155, %rs130;
	ld.global.u8 	%rs158, [%rd123+3];
	setp.ne.s16 	%p30, %rs158, %rs140;
	ld.global.u8 	%rs161, [%rd123+4];
	setp.ne.s16 	%p31, %rs161, %rs114;
	ld.global.u8 	%rs164, [%rd123+5];
	setp.ne.s16 	%p32, %rs164, %rs122;
	ld.global.u8 	%rs167, [%rd123+6];
	setp.ne.s16 	%p33, %rs167, %rs132;
	ld.global.u8 	%rs170, [%rd123+7];
	setp.ne.s16 	%p34, %rs170, %rs142;
	ld.global.u8 	%rs173, [%rd123+8];
	setp.ne.s16 	%p35, %rs173, %rs115;
	ld.global.u8 	%rs176, [%rd123+9];
	setp.ne.s16 	%p36, %rs176, %rs124;
	ld.global.u8 	%rs179, [%rd123+10];
	setp.ne.s16 	%p37, %rs179, %rs134;
	ld.global.u8 	%rs182, [%rd123+11];
	setp.ne.s16 	%p38, %rs182, %rs144;
	ld.global.u8 	%rs185, [%rd123+12];
	setp.ne.s16 	%p39, %rs185, %rs116;
	ld.global.u8 	%rs188, [%rd123+13];
	setp.ne.s16 	%p40, %rs188, %rs126;
	ld.global.u8 	%rs191, [%rd123+14];
	setp.ne.s16 	%p41, %rs191, %rs136;
	ld.global.u8 	%rs194, [%rd123+15];
	setp.ne.s16 	%p42, %rs194, %rs146;
	ld.global.u8 	%rs197, [%rd123+16];
	setp.ne.s16 	%p43, %rs197, %rs118;
	ld.global.u8 	%rs200, [%rd123+17];
	setp.ne.s16 	%p44, %rs200, %rs128;
	ld.global.u8 	%rs203, [%rd123+18];
	setp.ne.s16 	%p45, %rs203, %rs138;
	ld.global.u8 	%rs206, [%rd123+19];
	setp.ne.s16 	%p46, %rs206, %rs148;
	or.pred  	%p47, %p46, %p45;
	or.pred  	%p48, %p47, %p44;
	or.pred  	%p49, %p48, %p43;
	or.pred  	%p50, %p49, %p42;
	or.pred  	%p51, %p50, %p41;
	or.pred  	%p52, %p51, %p40;
	or.pred  	%p53, %p52, %p39;
	or.pred  	%p54, %p53, %p38;
	or.pred  	%p55, %p54, %p37;
	or.pred  	%p56, %p55, %p36;
	or.pred  	%p57, %p56, %p35;
	or.pred  	%p58, %p57, %p34;
	or.pred  	%p59, %p58, %p33;
	or.pred  	%p60, %p59, %p32;
	or.pred  	%p61, %p60, %p31;
	or.pred  	%p62, %p61, %p30;
	or.pred  	%p63, %p62, %p29;
	or.pred  	%p64, %p63, %p28;
	or.pred  	%p65, %p64, %p27;
	@%p65 bra 	$L__BB0_45;
	ld.param.u64 	%rd136, [_Z22kernel_sha1_nonce_hashPyPhPbS_S0__param_2];
	ld.param.u64 	%rd135, [_Z22kernel_sha1_nonce_hashPyPhPbS_S0__param_1];
	cvta.to.global.u64 	%rd129, %rd136;
	mov.b16 	%rs207, 1;
	st.global.u8 	[%rd129], %rs207;
	cvta.to.global.u64 	%rd25, %rd135;
	mov.b32 	%r3690, 0;
$L__BB0_43:
	cvt.u64.u32 	%rd130, %r3690;
	add.s64 	%rd131, %rd2, %rd130;
	ld.local.u8 	%rs208, [%rd131];
	add.s64 	%rd132, %rd25, %rd130;
	st.global.u8 	[%rd132], %rs208;
	add.s32 	%r3690, %r3690, 1;
	setp.ne.s16 	%p66, %rs208, 0;
	@%p66 bra 	$L__BB0_43;
	ld.param.u64 	%rd134, [_Z22kernel_sha1_nonce_hashPyPhPbS_S0__param_0];
	cvta.to.global.u64 	%rd133, %rd134;
	st.global.u64 	[%rd133], %rd5;
$L__BB0_45:
	ret;
$L__BB0_46:
	mov.b16 	%rs3, 48;
	st.local.u8 	[%rd3], %rs3;
	mov.b32 	%r3674, 0;
	bra.uni 	$L__BB0_3;

}


// ===== COMPILED SASS (sm_100) =====

	.target	sm_100

	.elftype	@"ET_EXEC"


//--------------------- .note.nv.tkinfo           --------------------------
	.section	.note.nv.tkinfo,"",@"SHT_NOTE"
	.sectionflags	@"SHF_NOTE_NV_TKINFO"
	.tkinfo
        /*0018*/ 	.word	0x00000002
        /*0030*/ 	.string	""
        /*0030*/ 	.string	"ptxas"
        /*0030*/ 	.string	"Cuda compilation tools, release 13.0, V13.0.88"
        /*0030*/ 	.string	"Build cuda_13.0.r13.0/compiler.36424714_0"
        /*0030*/ 	.string	"-arch sm_100 -m 64 "



//--------------------- .note.nv.cuinfo           --------------------------
	.section	.note.nv.cuinfo,"",@"SHT_NOTE"
	.sectionflags	@"SHF_NOTE_NV_CUINFO"
        /*0018*/ 	.short	0x0002
        /*001a*/ 	.short	0x0064
        /*001c*/ 	.short	0x0082
	.zero		2


//--------------------- .nv.info                  --------------------------
	.section	.nv.info,"",@"SHT_CUDA_INFO"
	.align	4


	//----- nvinfo : EIATTR_REGCOUNT
	.align		4
        /*0000*/ 	.byte	0x04, 0x2f
        /*0002*/ 	.short	(.L_1 - .L_0)
	.align		4
.L_0:
        /*0004*/ 	.word	index@(_Z22kernel_sha1_nonce_hashPyPhPbS_S0_)
        /*0008*/ 	.word	0x00000028


	//----- nvinfo : EIATTR_FRAME_SIZE
	.align		4
.L_1:
        /*000c*/ 	.byte	0x04, 0x11
        /*000e*/ 	.short	(.L_3 - .L_2)
	.align		4
.L_2:
        /*0010*/ 	.word	index@(_Z22kernel_sha1_nonce_hashPyPhPbS_S0_)
        /*0014*/ 	.word	0x000000b8


	//----- nvinfo : EIATTR_MIN_STACK_SIZE
	.align		4
.L_3:
        /*0018*/ 	.byte	0x04, 0x12
        /*001a*/ 	.short	(.L_5 - .L_4)
	.align		4
.L_4:
        /*001c*/ 	.word	index@(_Z22kernel_sha1_nonce_hashPyPhPbS_S0_)
        /*0020*/ 	.word	0x000000b8
.L_5:


//--------------------- .nv.compat                --------------------------
	.section	.nv.compat,"",@"SHT_CUDA_COMPAT_INFO"
	.align	4
        /*0000*/ 	.byte	0x02, 0x09, 0x00, 0x00, 0x02, 0x02, 0x01, 0x00, 0x02, 0x05, 0x05, 0x00, 0x03, 0x07, 0x01, 0x01
        /*0010*/ 	.byte	0x02, 0x03, 0x00, 0x00, 0x02, 0x06, 0x01, 0x00, 0x04, 0x0b, 0x08, 0x00, 0x09, 0x00, 0x00, 0x00
        /*0020*/ 	.byte	0x00, 0x00, 0x00, 0x00


//--------------------- .nv.info._Z22kernel_sha1_nonce_hashPyPhPbS_S0_ --------------------------
	.section	.nv.info._Z22kernel_sha1_nonce_hashPyPhPbS_S0_,"",@"SHT_CUDA_INFO"
	.sectionflags	@""
	.align	4


	//----- nvinfo : EIATTR_CUDA_API_VERSION
	.align		4
        /*0000*/ 	.byte	0x04, 0x37
        /*0002*/ 	.short	(.L_7 - .L_6)
.L_6:
        /*0004*/ 	.word	0x00000082


	//----- nvinfo : EIATTR_KPARAM_INFO
	.align		4
.L_7:
        /*0008*/ 	.byte	0x04, 0x17
        /*000a*/ 	.short	(.L_9 - .L_8)
.L_8:
        /*000c*/ 	.word	0x00000000
        /*0010*/ 	.short	0x0004
        /*0012*/ 	.short	0x0020
        /*0014*/ 	.byte	0x00, 0xf5, 0x21, 0x00


	//----- nvinfo : EIATTR_KPARAM_INFO
	.align		4
.L_9:
        /*0018*/ 	.byte	0x04, 0x17
        /*001a*/ 	.short	(.L_11 - .L_10)
.L_10:
        /*001c*/ 	.word	0x00000000
        /*0020*/ 	.short	0x0003
        /*0022*/ 	.short	0x0018
        /*0024*/ 	.byte	0x00, 0xf5, 0x21, 0x00


	//----- nvinfo : EIATTR_KPARAM_INFO
	.align		4
.L_11:
        /*0028*/ 	.byte	0x04, 0x17
        /*002a*/ 	.short	(.L_13 - .L_12)
.L_12:
        /*002c*/ 	.word	0x00000000
        /*0030*/ 	.short	0x0002
        /*0032*/ 	.short	0x0010
        /*0034*/ 	.byte	0x00, 0xf5, 0x21, 0x00


	//----- nvinfo : EIATTR_KPARAM_INFO
	.align		4
.L_13:
        /*0038*/ 	.byte	0x04, 0x17
        /*003a*/ 	.short	(.L_15 - .L_14)
.L_14:
        /*003c*/ 	.word	0x00000000
        /*0040*/ 	.short	0x0001
        /*0042*/ 	.short	0x0008
        /*0044*/ 	.byte	0x00, 0xf5, 0x21, 0x00


	//----- nvinfo : EIATTR_KPARAM_INFO
	.align		4
.L_15:
        /*0048*/ 	.byte	0x04, 0x17
        /*004a*/ 	.short	(.L_17 - .L_16)
.L_16:
        /*004c*/ 	.word	0x00000000
        /*0050*/ 	.short	0x0000
        /*0052*/ 	.short	0x0000
        /*0054*/ 	.byte	0x00, 0xf5, 0x21, 0x00


	//----- nvinfo : EIATTR_SPARSE_MMA_MASK
	.align		4
.L_17:
        /*0058*/ 	.byte	0x03, 0x50
        /*005a*/ 	.short	0x0000


	//----- nvinfo : EIATTR_MAXREG_COUNT
	.align		4
        /*005c*/ 	.byte	0x03, 0x1b
        /*005e*/ 	.short	0x00ff


	//----- nvinfo : EIATTR_MERCURY_ISA_VERSION
	.align		4
        /*0060*/ 	.byte	0x03, 0x5f
        /*0062*/ 	.short	0x0101


	//----- nvinfo : EIATTR_VRC_CTA_INIT_COUNT
	.align		4
        /*0064*/ 	.byte	0x02, 0x4a
	.zero		1
	.zero		1


	//----- nvinfo : EIATTR_EXIT_INSTR_OFFSETS
	.align		4
        /*0068*/ 	.byte	0x04, 0x1c
        /*006a*/ 	.short	(.L_19 - .L_18)


	//   ....[0]....
.L_18:
        /*006c*/ 	.word	0x0000a730


	//   ....[1]....
        /*0070*/ 	.word	0x0000a850


	//----- nvinfo : EIATTR_CRS_STACK_SIZE
	.align		4
.L_19:
        /*0074*/ 	.byte	0x04, 0x1e
        /*0076*/ 	.short	(.L_21 - .L_20)
.L_20:
        /*0078*/ 	.word	0x00000000


	//----- nvinfo : EIATTR_CBANK_PARAM_SIZE
	.align		4
.L_21:
        /*007c*/ 	.byte	0x03, 0x19
        /*007e*/ 	.short	0x0028


	//----- nvinfo : EIATTR_PARAM_CBANK
	.align		4
        /*0080*/ 	.byte	0x04, 0x0a
        /*0082*/ 	.short	(.L_23 - .L_22)
	.align		4
.L_22:
        /*0084*/ 	.word	index@(.nv.constant0._Z22kernel_sha1_nonce_hashPyPhPbS_S0_)
        /*0088*/ 	.short	0x0380
        /*008a*/ 	.short	0x0028


	//----- nvinfo : EIATTR_SW_WAR
	.align		4
.L_23:
        /*008c*/ 	.byte	0x04, 0x36
        /*008e*/ 	.short	(.L_25 - .L_24)
.L_24:
        /*0090*/ 	.word	0x00000008
.L_25:


//--------------------- .nv.callgraph             --------------------------
	.section	.nv.callgraph,"",@"SHT_CUDA_CALLGRAPH"
	.align	4
	.sectionentsize	8
	.align		4
        /*0000*/ 	.word	0x00000000
	.align		4
        /*0004*/ 	.word	0xffffffff
	.align		4
        /*0008*/ 	.word	0x00000000
	.align		4
        /*000c*/ 	.word	0xfffffffe
	.align		4
        /*0010*/ 	.word	0x00000000
	.align		4
        /*0014*/ 	.word	0xfffffffd
	.align		4
        /*0018*/ 	.word	0x00000000
	.align		4
        /*001c*/ 	.word	0xfffffffc


//--------------------- .text._Z22kernel_sha1_nonce_hashPyPhPbS_S0_ --------------------------
	.section	.text._Z22kernel_sha1_nonce_hashPyPhPbS_S0_,"ax",@progbits
	.align	128
        .global         _Z22kernel_sha1_nonce_hashPyPhPbS_S0_
        .type           _Z22kernel_sha1_nonce_hashPyPhPbS_S0_,@function
        .size           _Z22kernel_sha1_nonce_hashPyPhPbS_S0_,(.L_x_36 - _Z22kernel_sha1_nonce_hashPyPhPbS_S0_)
        .other          _Z22kernel_sha1_nonce_hashPyPhPbS_S0_,@"STO_CUDA_ENTRY STV_DEFAULT"
_Z22kernel_sha1_nonce_hashPyPhPbS_S0_:
.text._Z22kernel_sha1_nonce_hashPyPhPbS_S0_:
[----:B------:R-:W0:Y:S08]  /*0000*/  LDC R1, c[0x0][0x37c] ;  /* 0x0000df00ff017b82 */ /* 0x000e300000000800 */
[----:B------:R-:W1:Y:S01]  /*0010*/  LDC.64 R4, c[0x0][0x398] ;  /* 0x0000e600ff047b82 */ /* 0x000e620000000a00 */
[----:B------:R-:W1:Y:S01]  /*0020*/  LDCU.64 UR4, c[0x0][0x358] ;  /* 0x00006b00ff0477ac */ /* 0x000e620008000a00 */
[----:B0-----:R-:W-:Y:S01]  /*0030*/  VIADD R1, R1, 0xffffff48 ;  /* 0xffffff4801017836 */ /* 0x001fe20000000000 */
[----:B-1----:R-:W2:Y:S05]  /*0040*/  LDG.E.64 R4, desc[UR4][R4.64] ;  /* 0x0000000404047981 */ /* 0x002eaa000c1e1b00 */
[----:B------:R-:W0:Y:S01]  /*0050*/  S2UR UR6, SR_CTAID.X ;  /* 0x00000000000679c3 */ /* 0x000e220000002500 */
[----:B------:R-:W-:Y:S01]  /*0060*/  IMAD.MOV.U32 R2, RZ, RZ, 0x30 ;  /* 0x00000030ff027424 */ /* 0x000fe200078e00ff */
[----:B------:R-:W-:Y:S01]  /*0070*/  BSSY.RECONVERGENT B0, `(.L_x_0) ;  /* 0x0000025000007945 */ /* 0x000fe20003800200 */
[----:B------:R-:W0:Y:S05]  /*0080*/  S2R R23, SR_TID.X ;  /* 0x0000000000177919 */ /* 0x000e2a0000002100 */
[----:B------:R-:W0:Y:S02]  /*0090*/  LDC R0, c[0x0][0x360] ;  /* 0x0000d800ff007b82 */ /* 0x000e240000000800 */
[----:B0-----:R-:W-:-:S02]  /*00a0*/  IMAD R23, R0, UR6, R23 ;  /* 0x0000000600177c24 */ /* 0x001fc4000f8e0217 */
[----:B------:R-:W-:-:S03]  /*00b0*/  VIADD R0, R1, 0xa0 ;  /* 0x000000a001007836 */ /* 0x000fc60000000000 */
[----:B--2---:R-:W-:-:S05]  /*00c0*/  IADD3 R22, P0, PT, R23, R4, RZ ;  /* 0x0000000417167210 */ /* 0x004fca0007f1e0ff */
[----:B------:R-:W-:Y:S01]  /*00d0*/  IMAD.X R23, RZ, RZ, R5, P0 ;  /* 0x000000ffff177224 */ /* 0x000fe200000e0605 */
[----:B------:R-:W-:-:S04]  /*00e0*/  ISETP.NE.U32.AND P0, PT, R22, RZ, PT ;  /* 0x000000ff1600720c */ /* 0x000fc80003f05070 */
[----:B------:R-:W-:-:S13]  /*00f0*/  ISETP.NE.AND.EX P0, PT, R23, RZ, PT, P0 ;  /* 0x000000ff1700720c */ /* 0x000fda0003f05300 */
[----:B------:R0:W-:Y:S01]  /*0100*/  @!P0 STL.U8 [R1+0x8c], R2 ;  /* 0x00008c0201008387 */ /* 0x0001e20000100000 */
[----:B------:R-:W-:Y:S01]  /*0110*/  @!P0 IMAD.MOV.U32 R8, RZ, RZ, RZ ;  /* 0x000000ffff088224 */ /* 0x000fe200078e00ff */
[----:B------:R-:W-:Y:S06]  /*0120*/  @!P0 BRA `(.L_x_1) ;  /* 0x0000000000648947 */ /* 0x000fec0003800000 */
[----:B------:R-:W-:Y:S01]  /*0130*/  BSSY.RECONVERGENT B1, `(.L_x_2) ;  /* 0x0000017000017945 */ /* 0x000fe20003800200 */
[----:B0-----:R-:W-:Y:S02]  /*0140*/  IMAD.MOV.U32 R2, RZ, RZ, RZ ;  /* 0x000000ffff027224 */ /* 0x001fe400078e00ff */
[----:B------:R-:W-:Y:S02]  /*0150*/  IMAD.MOV.U32 R11, RZ, RZ, R22 ;  /* 0x000000ffff0b7224 */ /* 0x000fe400078e0016 */
[----:B------:R-:W-:-:S07]  /*0160*/  IMAD.MOV.U32 R13, RZ, RZ, R23 ;  /* 0x000000ffff0d7224 */ /* 0x000fce00078e0017 */
.L_x_3:
[----:B0-----:R-:W-:-:S04]  /*0170*/  IMAD.WIDE.U32 R4, R13, -0x33333333, RZ ;  /* 0xcccccccd0d047825 */ /* 0x001fc800078e00ff */
[----:B------:R-:W-:-:S04]  /*0180*/  IMAD.WIDE.U32 R6, P0, R11, -0x33333334, R4 ;  /* 0xcccccccc0b067825 */ /* 0x000fc80007800004 */
[----:B------:R-:W-:-:S04]  /*0190*/  IMAD.WIDE.U32 R4, R11, -0x33333333, RZ ;  /* 0xcccccccd0b047825 */ /* 0x000fc800078e00ff */
[----:B------:R-:W-:Y:S01]  /*01a0*/  IMAD.X R9, RZ, RZ, RZ, P0 ;  /* 0x000000ffff097224 */ /* 0x000fe200000e06ff */
[----:B------:R-:W-:Y:S01]  /*01b0*/  IADD3 RZ, P0, PT, R5, R6, RZ ;  /* 0x0000000605ff7210 */ /* 0x000fe20007f1e0ff */
[----:B------:R-:W-:-:S04]  /*01c0*/  IMAD.MOV.U32 R8, RZ, RZ, R7 ;  /* 0x000000ffff087224 */ /* 0x000fc800078e0007 */
[----:B------:R-:W-:Y:S01]  /*01d0*/  IMAD.WIDE.U32.X R4, R13, -0x33333334, R8, P0 ;  /* 0xcccccccc0d047825 */ /* 0x000fe200000e0408 */
[----:B------:R-:W-:-:S04]  /*01e0*/  ISETP.GT.U32.AND P0, PT, R11, 0x9, PT ;  /* 0x000000090b00780c */ /* 0x000fc80003f04070 */
[--C-:B------:R-:W-:Y:S01]  /*01f0*/  SHF.R.U64 R6, R4, 0x3, R5.reuse ;  /* 0x0000000304067819 */ /* 0x100fe20000001205 */
[----:B------:R-:W-:Y:S01]  /*0200*/  IMAD.IADD R4, R1, 0x1, R2 ;  /* 0x0000000101047824 */ /* 0x000fe200078e0202 */
[----:B------:R-:W-:Y:S01]  /*0210*/  ISETP.GT.U32.AND.EX P0, PT, R13, RZ, PT, P0 ;  /* 0x000000ff0d00720c */ /* 0x000fe20003f04100 */
[----:B------:R-:W-:Y:S01]  /*0220*/  VIADD R2, R2, 0x1 ;  /* 0x0000000102027836 */ /* 0x000fe20000000000 */
[----:B------:R-:W-:Y:S01]  /*0230*/  SHF.R.U32.HI R5, RZ, 0x3, R5 ;  /* 0x00000003ff057819 */ /* 0x000fe20000011605 */
[----:B------:R-:W-:Y:S02]  /*0240*/  IMAD R3, R6, -0xa, R11 ;  /* 0xfffffff606037824 */ /* 0x000fe400078e020b */
[----:B------:R-:W-:Y:S02]  /*0250*/  IMAD.MOV.U32 R11, RZ, RZ, R6 ;  /* 0x000000ffff0b7224 */ /* 0x000fe400078e0006 */
[----:B------:R-:W-:Y:S02]  /*0260*/  VIADD R3, R3, 0x30 ;  /* 0x0000003003037836 */ /* 0x000fe40000000000 */
[----:B------:R-:W-:-:S03]  /*0270*/  IMAD.MOV.U32 R13, RZ, RZ, R5 ;  /* 0x000000ffff0d7224 */ /* 0x000fc600078e0005 */
[----:B------:R0:W-:Y:S01]  /*0280*/  STL.U8 [R4+0x8c], R3 ;  /* 0x00008c0304007387 */ /* 0x0001e20000100000 */
[----:B------:R-:W-:Y:S05]  /*0290*/  @P0 BRA `(.L_x_3) ;  /* 0xfffffffc00b40947 */ /* 0x000fea000383ffff */
[----:B------:R-:W-:Y:S05]  /*02a0*/  BSYNC.RECONVERGENT B1 ;  /* 0x0000000000017941 */ /* 0x000fea0003800200 */
.L_x_2:
[----:B------:R-:W-:-:S07]  /*02b0*/  IMAD.MOV.U32 R8, RZ, RZ, R2 ;  /* 0x000000ffff087224 */ /* 0x000fce00078e0002 */
.L_x_1:
[----:B------:R-:W-:Y:S05]  /*02c0*/  BSYNC.RECONVERGENT B0 ;  /* 0x0000000000007941 */ /* 0x000fea0003800200 */
.L_x_0:
[----:B0-----:R-:W-:Y:S01]  /*02d0*/  IMAD.MOV.U32 R2, RZ, RZ, 0x6261 ;  /* 0x00006261ff027424 */ /* 0x001fe200078e00ff */
[----:B------:R-:W-:Y:S01]  /*02e0*/  ISETP.NE.AND P0, PT, R8, RZ, PT ;  /* 0x000000ff0800720c */ /* 0x000fe20003f05270 */
[----:B------:R-:W-:Y:S01]  /*02f0*/  BSSY.RECONVERGENT B0, `(.L_x_4) ;  /* 0x0000018000007945 */ /* 0x000fe20003800200 */
[----:B------:R-:W-:Y:S02]  /*0300*/  IMAD.MOV.U32 R14, RZ, RZ, -0x359d3e2a ;  /* 0xca62c1d6ff0e7424 */ /* 0x000fe400078e00ff */
[----:B------:R0:W-:Y:S01]  /*0310*/  STL.U16 [R0], R2 ;  /* 0x0000000200007387 */ /* 0x0001e20000100400 */
[----:B------:R-:W-:Y:S02]  /*0320*/  IMAD.MOV.U32 R4, RZ, RZ, 0x67de2a01 ;  /* 0x67de2a01ff047424 */ /* 0x000fe400078e00ff */
[----:B------:R-:W-:Y:S02]  /*0330*/  IMAD.MOV.U32 R5, RZ, RZ, -0x44fc1d74 ;  /* 0xbb03e28cff057424 */ /* 0x000fe400078e00ff */
[----:B------:R-:W-:-:S02]  /*0340*/  IMAD.MOV.U32 R6, RZ, RZ, 0x11ef1dc ;  /* 0x011ef1dcff067424 */ /* 0x000fc400078e00ff */
[----:B------:R-:W-:Y:S02]  /*0350*/  IMAD.MOV.U32 R7, RZ, RZ, -0x6d6c161e ;  /* 0x9293e9e2ff077424 */ /* 0x000fe400078e00ff */
[----:B------:R-:W-:Y:S02]  /*0360*/  IMAD.MOV.U32 R10, RZ, RZ, -0x3210dc57 ;  /* 0xcdef23a9ff0a7424 */ /* 0x000fe400078e00ff */
[----:B------:R-:W-:Y:S02]  /*0370*/  IMAD.MOV.U32 R11, RZ, RZ, 0x5a827999 ;  /* 0x5a827999ff0b7424 */ /* 0x000fe400078e00ff */
[----:B------:R-:W-:Y:S02]  /*0380*/  IMAD.MOV.U32 R12, RZ, RZ, 0x6ed9eba1 ;  /* 0x6ed9eba1ff0c7424 */ /* 0x000fe400078e00ff */
[----:B------:R-:W-:Y:S01]  /*0390*/  IMAD.MOV.U32 R13, RZ, RZ, -0x70e44324 ;  /* 0x8f1bbcdcff0d7424 */ /* 0x000fe200078e00ff */
[----:B0-----:R-:W-:Y:S06]  /*03a0*/  @!P0 BRA `(.L_x_5) ;  /* 0x0000000000308947 */ /* 0x001fec0003800000 */
[----:B------:R-:W-:Y:S02]  /*03b0*/  VIADD R15, R0, 0x2 ;  /* 0x00000002000f7836 */ /* 0x000fe40000000000 */
[----:B------:R-:W-:Y:S02]  /*03c0*/  IMAD.MOV.U32 R2, RZ, RZ, RZ ;  /* 0x000000ffff027224 */ /* 0x000fe400078e00ff */
[----:B------:R-:W-:-:S07]  /*03d0*/  IMAD.MOV.U32 R9, RZ, RZ, RZ ;  /* 0x000000ffff097224 */ /* 0x000fce00078e00ff */
.L_x_6:
[----:B0-----:R-:W-:-:S06]  /*03e0*/  IMAD.IADD R3, R1, 0x1, R2 ;  /* 0x0000000101037824 */ /* 0x001fcc00078e0202 */
[----:B------:R-:W2:Y:S01]  /*03f0*/  LDL.U8 R3, [R3+0x8c] ;  /* 0x00008c0003037983 */ /* 0x000ea20000100000 */
[C---:B------:R-:W-:Y:S01]  /*0400*/  IMAD.IADD R16, R2.reuse, 0x1, R15 ;  /* 0x0000000102107824 */ /* 0x040fe200078e020f */
[----:B------:R-:W-:-:S05]  /*0410*/  IADD3 R2, P0, PT, R2, 0x1, RZ ;  /* 0x0000000102027810 */ /* 0x000fca0007f1e0ff */
[----:B------:R-:W-:Y:S01]  /*0420*/  IMAD.X R9, RZ, RZ, R9, P0 ;  /* 0x000000ffff097224 */ /* 0x000fe200000e0609 */
[----:B------:R-:W-:-:S04]  /*0430*/  ISETP.GE.U32.AND P0, PT, R2, R8, PT ;  /* 0x000000080200720c */ /* 0x000fc80003f06070 */
[----:B------:R-:W-:Y:S01]  /*0440*/  ISETP.GE.U32.AND.EX P0, PT, R9, RZ, PT, P0 ;  /* 0x000000ff0900720c */ /* 0x000fe20003f06100 */
[----:B--2---:R0:W-:-:S12]  /*0450*/  STL.U8 [R16], R3 ;  /* 0x0000000310007387 */ /* 0x0041d80000100000 */
[----:B------:R-:W-:Y:S05]  /*0460*/  @!P0 BRA `(.L_x_6) ;  /* 0xfffffffc00dc8947 */ /* 0x000fea000383ffff */
.L_x_5:
[----:B------:R-:W-:Y:S05]  /*0470*/  BSYNC.RECONVERGENT B0 ;  /* 0x0000000000007941 */ /* 0x000fea0003800200 */
.L_x_4:
[----:B------:R1:W-:Y:S01]  /*0480*/  STL.64 [R1+0x50], R4 ;  /* 0x0000500401007387 */ /* 0x0003e20000100a00 */
[----:B0-----:R-:W-:Y:S01]  /*0490*/  IMAD.MOV.U32 R3, RZ, RZ, 0x2 ;  /* 0x00000002ff037424 */ /* 0x001fe200078e00ff */
[----:B------:R-:W-:Y:S01]  /*04a0*/  BSSY.RECONVERGENT B0, `(.L_x_7) ;  /* 0x0000327000007945 */ /* 0x000fe20003800200 */
[----:B------:R-:W-:Y:S01]  /*04b0*/  IMAD.MOV.U32 R2, RZ, RZ, RZ ;  /* 0x000000ffff027224 */ /* 0x000fe200078e00ff */
[----:B------:R1:W-:Y:S01]  /*04c0*/  STL.64 [R1+0x58], R6 ;  /* 0x0000580601007387 */ /* 0x0003e20000100a00 */
[----:B------:R-:W-:Y:S01]  /*04d0*/  IMAD.MOV.U32 R9, RZ, RZ, RZ ;  /* 0x000000ffff097224 */ /* 0x000fe200078e00ff */
[----:B------:R-:W-:Y:S02]  /*04e0*/  VIADDMNMX.U32 R8, R8, R3, 0x1, !PT ;  /* 0x0000000108087446 */ /* 0x000fe40007800003 */
[----:B------:R1:W-:Y:S04]  /*04f0*/  STL.64 [R1+0x60], R10 ;  /* 0x0000600a01007387 */ /* 0x0003e80000100a00 */
[----:B------:R1:W-:Y:S04]  /*0500*/  STL.64 [R1+0x68], R12 ;  /* 0x0000680c01007387 */ /* 0x0003e80000100a00 */
[----:B------:R1:W-:Y:S04]  /*0510*/  STL [R1+0x70], R14 ;  /* 0x0000700e01007387 */ /* 0x0003e80000100800 */
[----:B------:R1:W-:Y:S04]  /*0520*/  STL.U8 [R1+0x78], RZ ;  /* 0x000078ff01007387 */ /* 0x0003e80000100000 */
        /* <DEDUP_REMOVED lines=19> */
[----:B------:R1:W-:Y:S04]  /*0660*/  STL [R1+0x40], RZ ;  /* 0x000040ff01007387 */ /* 0x0003e80000100800 */
[----:B------:R1:W-:Y:S02]  /*0670*/  STL.64 [R1+0x48], RZ ;  /* 0x000048ff01007387 */ /* 0x0003e40000100a00 */
.L_x_10:
[----:B------:R-:W2:Y:S01]  /*0680*/  LDL.U8 R3, [R0] ;  /* 0x0000000000037983 */ /* 0x000ea20000100000 */
[----:B01----:R-:W-:-:S05]  /*0690*/  IMAD.IADD R4, R1, 0x1, R2 ;  /* 0x0000000101047824 */ /* 0x003fca00078e0202 */
[----:B--2---:R0:W-:Y:S04]  /*06a0*/  STL.U8 [R4], R3 ;  /* 0x0000000304007387 */ /* 0x0041e80000100000 */
[----:B------:R-:W2:Y:S01]  /*06b0*/  LDL R2, [R1+0x40] ;  /* 0x0000400001027983 */ /* 0x000ea20000100800 */
[----:B------:R-:W-:Y:S01]  /*06c0*/  IADD3 R8, P0, PT, R8, -0x1, RZ ;  /* 0xffffffff08087810 */ /* 0x000fe20007f1e0ff */
[----:B------:R-:W-:Y:S03]  /*06d0*/  BSSY.RECONVERGENT B1, `(.L_x_8) ;  /* 0x0000301000017945 */ /* 0x000fe60003800200 */
[----:B------:R-:W-:Y:S02]  /*06e0*/  IADD3.X R9, PT, PT, R9, -0x1, RZ, P0, !PT ;  /* 0xffffffff09097810 */ /* 0x000fe400007fe4ff */
[----:B------:R-:W-:-:S04]  /*06f0*/  ISETP.NE.U32.AND P0, PT, R8, RZ, PT ;  /* 0x000000ff0800720c */ /* 0x000fc80003f05070 */
[----:B------:R-:W-:Y:S01]  /*0700*/  ISETP.NE.AND.EX P0, PT, R9, RZ, PT, P0 ;  /* 0x000000ff0900720c */ /* 0x000fe20003f05300 */
[----:B--2---:R-:W-:-:S05]  /*0710*/  VIADD R2, R2, 0x1 ;  /* 0x0000000102027836 */ /* 0x004fca0000000000 */
[----:B------:R0:W-:Y:S01]  /*0720*/  STL [R1+0x40], R2 ;  /* 0x0000400201007387 */ /* 0x0001e20000100800 */
[----:B------:R-:W-:-:S13]  /*0730*/  ISETP.NE.AND P1, PT, R2, 0x40, PT ;  /* 0x000000400200780c */ /* 0x000fda0003f25270 */
[----:B0-----:R-:W-:Y:S05]  /*0740*/  @P1 BRA `(.L_x_9) ;  /* 0x0000002c00e41947 */ /* 0x001fea0003800000 */
[----:B------:R-:W2:Y:S04]  /*0750*/  LDL.64 R28, [R1] ;  /* 0x00000000011c7983 */ /* 0x000ea80000100a00 */
[----:B------:R-:W3:Y:S04]  /*0760*/  LDL.64 R24, [R1+0x8] ;  /* 0x0000080001187983 */ /* 0x000ee80000100a00 */
[----:B------:R-:W4:Y:S04]  /*0770*/  LDL.64 R20, [R1+0x10] ;  /* 0x0000100001147983 */ /* 0x000f280000100a00 */
[----:B------:R-:W5:Y:S04]  /*0780*/  LDL.64 R10, [R1+0x18] ;  /* 0x00001800010a7983 */ /* 0x000f680000100a00 */
[----:B------:R-:W4:Y:S04]  /*0790*/  LDL.64 R18, [R1+0x20] ;  /* 0x0000200001127983 */ /* 0x000f280000100a00 */
[----:B------:R-:W4:Y:S04]  /*07a0*/  LDL.64 R16, [R1+0x28] ;  /* 0x0000280001107983 */ /* 0x000f280000100a00 */
[----:B------:R-:W4:Y:S04]  /*07b0*/  LDL.64 R14, [R1+0x30] ;  /* 0x00003000010e7983 */ /* 0x000f280000100a00 */
[----:B------:R-:W4:Y:S04]  /*07c0*/  LDL.64 R12, [R1+0x38] ;  /* 0x00003800010c7983 */ /* 0x000f280000100a00 */
[----:B------:R-:W4:Y:S04]  /*07d0*/  LDL.64 R2, [R1+0x58] ;  /* 0x0000580001027983 */ /* 0x000f280000100a00 */
[----:B------:R-:W4:Y:S04]  /*07e0*/  LDL.64 R4, [R1+0x50] ;  /* 0x0000500001047983 */ /* 0x000f280000100a00 */
[----:B------:R-:W4:Y:S01]  /*07f0*/  LDL.64 R6, [R1+0x60] ;  /* 0x0000600001067983 */ /* 0x000f220000100a00 */
[----:B--2---:R-:W-:-:S02]  /*0800*/  PRMT R26, R28, 0x7771, RZ ;  /* 0x000077711c1a7816 */ /* 0x004fc400000000ff */
[C---:B------:R-:W-:Y:S02]  /*0810*/  PRMT R27, R28.reuse, 0x7770, RZ ;  /* 0x000077701c1b7816 */ /* 0x040fe400000000ff */
[----:B------:R-:W-:Y:S01]  /*0820*/  PRMT R31, R28, 0x7773, RZ ;  /* 0x000077731c1f7816 */ /* 0x000fe200000000ff */
[----:B------:R-:W-:Y:S01]  /*0830*/  IMAD.U32 R26, R26, 0x10000, RZ ;  /* 0x000100001a1a7824 */ /* 0x000fe200078e00ff */
[----:B---3--:R-:W-:-:S04]  /*0840*/  PRMT R36, R25, 0x7770, RZ ;  /* 0x0000777019247816 */ /* 0x008fc800000000ff */
[----:B------:R-:W-:Y:S02]  /*0850*/  LOP3.LUT R30, R26, 0xff0000, RZ, 0xc0, !PT ;  /* 0x00ff00001a1e7812 */ /* 0x000fe400078ec0ff */
[----:B------:R-:W-:Y:S02]  /*0860*/  PRMT R26, R29, 0x7771, RZ ;  /* 0x000077711d1a7816 */ /* 0x000fe400000000ff */
[----:B-----5:R-:W-:Y:S01]  /*0870*/  PRMT R34, R11, 0x7770, RZ ;  /* 0x000077700b227816 */ /* 0x020fe200000000ff */
[----:B------:R-:W-:Y:S01]  /*0880*/  IMAD R30, R27, 0x1000000, R30 ;  /* 0x010000001b1e7824 */ /* 0x000fe200078e021e */
[----:B------:R-:W-:Y:S01]  /*0890*/  PRMT R27, R28, 0x7772, RZ ;  /* 0x000077721c1b7816 */ /* 0x000fe200000000ff */
[----:B------:R-:W-:Y:S01]  /*08a0*/  IMAD.U32 R32, R26, 0x10000, RZ ;  /* 0x000100001a207824 */ /* 0x000fe200078e00ff */
[----:B------:R-:W-:-:S03]  /*08b0*/  PRMT R26, R29, 0x7770, RZ ;  /* 0x000077701d1a7816 */ /* 0x000fc600000000ff */
[----:B------:R-:W-:Y:S01]  /*08c0*/  IMAD.SHL.U32 R27, R27, 0x100, RZ ;  /* 0x000001001b1b7824 */ /* 0x000fe200078e00ff */
[----:B------:R-:W-:Y:S02]  /*08d0*/  LOP3.LUT R33, R32, 0xff0000, RZ, 0xc0, !PT ;  /* 0x00ff000020217812 */ /* 0x000fe400078ec0ff */
[----:B------:R-:W-:Y:S02]  /*08e0*/  PRMT R32, R24, 0x7771, RZ ;  /* 0x0000777118207816 */ /* 0x000fe400000000ff */
[----:B------:R-:W-:Y:S01]  /*08f0*/  LOP3.LUT R28, R31, R30, R27, 0xfe, !PT ;  /* 0x0000001e1f1c7212 */ /* 0x000fe200078efe1b */
[----:B------:R-:W-:Y:S01]  /*0900*/  IMAD R26, R26, 0x1000000, R33 ;  /* 0x010000001a1a7824 */ /* 0x000fe200078e0221 */
[C---:B------:R-:W-:Y:S01]  /*0910*/  PRMT R27, R29.reuse, 0x7772, RZ ;  /* 0x000077721d1b7816 */ /* 0x040fe200000000ff */
[----:B------:R-:W-:Y:S01]  /*0920*/  IMAD.U32 R32, R32, 0x10000, RZ ;  /* 0x0001000020207824 */ /* 0x000fe200078e00ff */
[----:B------:R-:W-:Y:S02]  /*0930*/  PRMT R29, R29, 0x7773, RZ ;  /* 0x000077731d1d7816 */ /* 0x000fe400000000ff */
[----:B------:R-:W-:Y:S01]  /*0940*/  PRMT R30, R25, 0x7771, RZ ;  /* 0x00007771191e7816 */ /* 0x000fe200000000ff */
[----:B------:R-:W-:Y:S01]  /*0950*/  IMAD.SHL.U32 R27, R27, 0x100, RZ ;  /* 0x000001001b1b7824 */ /* 0x000fe200078e00ff */
[----:B------:R-:W-:-:S02]  /*0960*/  PRMT R31, R24, 0x7770, RZ ;  /* 0x00007770181f7816 */ /* 0x000fc400000000ff */
[----:B------:R-:W-:Y:S01]  /*0970*/  LOP3.LUT R32, R32, 0xff0000, RZ, 0xc0, !PT ;  /* 0x00ff000020207812 */ /* 0x000fe200078ec0ff */
[----:B------:R-:W-:Y:S01]  /*0980*/  IMAD.U32 R30, R30, 0x10000, RZ ;  /* 0x000100001e1e7824 */ /* 0x000fe200078e00ff */
[----:B------:R-:W-:Y:S02]  /*0990*/  LOP3.LUT R26, R29, R26, R27, 0xfe, !PT ;  /* 0x0000001a1d1a7212 */ /* 0x000fe400078efe1b */
[C---:B------:R-:W-:Y:S01]  /*09a0*/  PRMT R27, R24.reuse, 0x7772, RZ ;  /* 0x00007772181b7816 */ /* 0x040fe200000000ff */
[----:B------:R-:W-:Y:S01]  /*09b0*/  IMAD R32, R31, 0x1000000, R32 ;  /* 0x010000001f207824 */ /* 0x000fe200078e0220 */
[----:B------:R-:W-:Y:S02]  /*09c0*/  PRMT R24, R24, 0x7773, RZ ;  /* 0x0000777318187816 */ /* 0x000fe400000000ff */
[----:B------:R-:W-:Y:S01]  /*09d0*/  LOP3.LUT R29, R30, 0xff0000, RZ, 0xc0, !PT ;  /* 0x00ff00001e1d7812 */ /* 0x000fe200078ec0ff */
[----:B------:R-:W-:Y:S01]  /*09e0*/  IMAD.SHL.U32 R27, R27, 0x100, RZ ;  /* 0x000001001b1b7824 */ /* 0x000fe200078e00ff */
[----:B----4-:R-:W-:-:S03]  /*09f0*/  PRMT R30, R20, 0x7771, RZ ;  /* 0x00007771141e7816 */ /* 0x010fc600000000ff */
[----:B------:R-:W-:Y:S01]  /*0a00*/  IMAD R36, R36, 0x1000000, R29 ;  /* 0x0100000024247824 */ /* 0x000fe200078e021d */
[----:B------:R-:W-:Y:S01]  /*0a10*/  LOP3.LUT R32, R24, R32, R27, 0xfe, !PT ;  /* 0x0000002018207212 */ /* 0x000fe200078efe1b */
[----:B------:R-:W-:Y:S01]  /*0a20*/  IMAD.U32 R30, R30, 0x10000, RZ ;  /* 0x000100001e1e7824 */ /* 0x000fe200078e00ff */
[C---:B------:R-:W-:Y:S02]  /*0a30*/  PRMT R24, R25.reuse, 0x7772, RZ ;  /* 0x0000777219187816 */ /* 0x040fe400000000ff */
[----:B------:R-:W-:Y:S02]  /*0a40*/  PRMT R27, R25, 0x7773, RZ ;  /* 0x00007773191b7816 */ /* 0x000fe400000000ff */
[----:B------:R-:W-:Y:S01]  /*0a50*/  PRMT R29, R20, 0x7770, RZ ;  /* 0x00007770141d7816 */ /* 0x000fe200000000ff */
[----:B------:R-:W-:Y:S01]  /*0a60*/  IMAD.SHL.U32 R25, R24, 0x100, RZ ;  /* 0x0000010018197824 */ /* 0x000fe200078e00ff */
[----:B------:R-:W-:Y:S02]  /*0a70*/  LOP3.LUT R30, R30, 0xff0000, RZ, 0xc0, !PT ;  /* 0x00ff00001e1e7812 */ /* 0x000fe400078ec0ff */
[----:B------:R-:W-:-:S02]  /*0a80*/  PRMT R24, R21, 0x7771, RZ ;  /* 0x0000777115187816 */ /* 0x000fc400000000ff */
[----:B------:R-:W-:Y:S01]  /*0a90*/  LOP3.LUT R36, R27, R36, R25, 0xfe, !PT ;  /* 0x000000241b247212 */ /* 0x000fe200078efe19 */
[----:B------:R-:W-:Y:S01]  /*0aa0*/  IMAD R29, R29, 0x1000000, R30 ;  /* 0x010000001d1d7824 */ /* 0x000fe200078e021e */
[----:B------:R-:W-:Y:S01]  /*0ab0*/  PRMT R25, R20, 0x7772, RZ ;  /* 0x0000777214197816 */ /* 0x000fe200000000ff */
[----:B------:R-:W-:Y:S01]  /*0ac0*/  IMAD.U32 R30, R24, 0x10000, RZ ;  /* 0x00010000181e7824 */ /* 0x000fe200078e00ff */
[----:B------:R-:W-:Y:S02]  /*0ad0*/  PRMT R27, R20, 0x7773, RZ ;  /* 0x00007773141b7816 */ /* 0x000fe400000000ff */
[----:B------:R-:W-:Y:S01]  /*0ae0*/  PRMT R24, R21, 0x7770, RZ ;  /* 0x0000777015187816 */ /* 0x000fe200000000ff */
[----:B------:R-:W-:Y:S01]  /*0af0*/  IMAD.SHL.U32 R20, R25, 0x100, RZ ;  /* 0x0000010019147824 */ /* 0x000fe200078e00ff */
[----:B------:R-:W-:Y:S02]  /*0b00*/  LOP3.LUT R31, R30, 0xff0000, RZ, 0xc0, !PT ;  /* 0x00ff00001e1f7812 */ /* 0x000fe400078ec0ff */
[----:B------:R-:W-:-:S02]  /*0b10*/  PRMT R25, R21, 0x7772, RZ ;  /* 0x0000777215197816 */ /* 0x000fc400000000ff */
[----:B------:R-:W-:Y:S01]  /*0b20*/  PRMT R30, R10, 0x7771, RZ ;  /* 0x000077710a1e7816 */ /* 0x000fe200000000ff */
[----:B------:R-:W-:Y:S01]  /*0b30*/  IMAD R24, R24, 0x1000000, R31 ;  /* 0x0100000018187824 */ /* 0x000fe200078e021f */
[----:B------:R-:W-:Y:S01]  /*0b40*/  LOP3.LUT R20, R27, R29, R20, 0xfe, !PT ;  /* 0x0000001d1b147212 */ /* 0x000fe200078efe14 */
[----:B------:R-:W-:Y:S01]  /*0b50*/  IMAD.SHL.U32 R25, R25, 0x100, RZ ;  /* 0x0000010019197824 */ /* 0x000fe200078e00ff */
[----:B------:R-:W-:Y:S01]  /*0b60*/  PRMT R21, R21, 0x7773, RZ ;  /* 0x0000777315157816 */ /* 0x000fe200000000ff */
[----:B------:R-:W-:Y:S01]  /*0b70*/  IMAD.U32 R30, R30, 0x10000, RZ ;  /* 0x000100001e1e7824 */ /* 0x000fe200078e00ff */
[----:B------:R-:W-:Y:S02]  /*0b80*/  PRMT R27, R11, 0x7771, RZ ;  /* 0x000077710b1b7816 */ /* 0x000fe400000000ff */
[----:B------:R-:W-:Y:S02]  /*0b90*/  LOP3.LUT R24, R21, R24, R25, 0xfe, !PT ;  /* 0x0000001815187212 */ /* 0x000fe400078efe19 */
[----:B------:R-:W-:Y:S01]  /*0ba0*/  PRMT R29, R10, 0x7770, RZ ;  /* 0x000077700a1d7816 */ /* 0x000fe200000000ff */
[----:B------:R-:W-:Y:S01]  /*0bb0*/  IMAD.U32 R27, R27, 0x10000, RZ ;  /* 0x000100001b1b7824 */ /* 0x000fe200078e00ff */
[----:B------:R-:W-:-:S02]  /*0bc0*/  LOP3.LUT R30, R30, 0xff0000, RZ, 0xc0, !PT ;  /* 0x00ff00001e1e7812 */ /* 0x000fc400078ec0ff */
[C---:B------:R-:W-:Y:S02]  /*0bd0*/  PRMT R21, R10.reuse, 0x7772, RZ ;  /* 0x000077720a157816 */ /* 0x040fe400000000ff */
[----:B------:R-:W-:Y:S01]  /*0be0*/  PRMT R10, R10, 0x7773, RZ ;  /* 0x000077730a0a7816 */ /* 0x000fe200000000ff */
[----:B------:R-:W-:Y:S01]  /*0bf0*/  IMAD R30, R29, 0x1000000, R30 ;  /* 0x010000001d1e7824 */ /* 0x000fe200078e021e */
[----:B------:R-:W-:Y:S01]  /*0c00*/  LOP3.LUT R27, R27, 0xff0000, RZ, 0xc0, !PT ;  /* 0x00ff00001b1b7812 */ /* 0x000fe200078ec0ff */
[----:B------:R-:W-:Y:S01]  /*0c10*/  IMAD.SHL.U32 R21, R21, 0x100, RZ ;  /* 0x0000010015157824 */ /* 0x000fe200078e00ff */
[----:B------:R-:W-:Y:S02]  /*0c20*/  PRMT R25, R18, 0x7771, RZ ;  /* 0x0000777112197816 */ /* 0x000fe400000000ff */
[----:B------:R-:W-:Y:S01]  /*0c30*/  PRMT R29, R16, 0x7771, RZ ;  /* 0x00007771101d7816 */ /* 0x000fe200000000ff */
[----:B------:R-:W-:Y:S01]  /*0c40*/  IMAD R34, R34, 0x1000000, R27 ;  /* 0x0100000022227824 */ /* 0x000fe200078e021b */
[----:B------:R-:W-:Y:S01]  /*0c50*/  LOP3.LUT R30, R10, R30, R21, 0xfe, !PT ;  /* 0x0000001e0a1e7212 */ /* 0x000fe200078efe15 */
[----:B------:R-:W-:Y:S01]  /*0c60*/  IMAD.U32 R27, R25, 0x10000, RZ ;  /* 0x00010000191b7824 */ /* 0x000fe200078e00ff */
[----:B------:R-:W-:Y:S01]  /*0c70*/  PRMT R10, R11, 0x7772, RZ ;  /* 0x000077720b0a7816 */ /* 0x000fe200000000ff */
[----:B------:R-:W-:Y:S01]  /*0c80*/  IMAD.U32 R29, R29, 0x10000, RZ ;  /* 0x000100001d1d7824 */ /* 0x000fe200078e00ff */
[----:B------:R-:W-:-:S02]  /*0c90*/  PRMT R21, R11, 0x7773, RZ ;  /* 0x000077730b157816 */ /* 0x000fc400000000ff */
[----:B------:R-:W-:Y:S01]  /*0ca0*/  PRMT R25, R18, 0x7770, RZ ;  /* 0x0000777012197816 */ /* 0x000fe200000000ff */
[----:B------:R-:W-:Y:S01]  /*0cb0*/  IMAD.SHL.U32 R11, R10, 0x100, RZ ;  /* 0x000001000a0b7824 */ /* 0x000fe200078e00ff */
[----:B------:R-:W-:Y:S02]  /*0cc0*/  LOP3.LUT R27, R27, 0xff0000, RZ, 0xc0, !PT ;  /* 0x00ff00001b1b7812 */ /* 0x000fe400078ec0ff */
[----:B------:R-:W-:Y:S02]  /*0cd0*/  PRMT R10, R19, 0x7771, RZ ;  /* 0x00007771130a7816 */ /* 0x000fe400000000ff */
[----:B------:R-:W-:Y:S01]  /*0ce0*/  LOP3.LUT R34, R21, R34, R11, 0xfe, !PT ;  /* 0x0000002215227212 */ /* 0x000fe200078efe0b */
[----:B------:R-:W-:Y:S01]  /*0cf0*/  IMAD R25, R25, 0x1000000, R27 ;  /* 0x0100000019197824 */ /* 0x000fe200078e021b */
        /* <DEDUP_REMOVED lines=10> */
[----:B------:R-:W-:Y:S01]  /*0da0*/  IMAD.SHL.U32 R11, R11, 0x100, RZ ;  /* 0x000001000b0b7824 */ /* 0x000fe200078e00ff */
[----:B------:R-:W-:-:S02]  /*0db0*/  PRMT R21, R17, 0x7771, RZ ;  /* 0x0000777111157816 */ /* 0x000fc400000000ff */
[C---:B------:R-:W-:Y:S02]  /*0dc0*/  PRMT R25, R16.reuse, 0x7770, RZ ;  /* 0x0000777010197816 */ /* 0x040fe400000000ff */
[----:B------:R-:W-:Y:S01]  /*0dd0*/  LOP3.LUT R19, R19, R10, R11, 0xfe, !PT ;  /* 0x0000000a13137212 */ /* 0x000fe200078efe0b */
[----:B------:R-:W-:Y:S01]  /*0de0*/  IMAD.U32 R11, R21, 0x10000, RZ ;  /* 0x00010000150b7824 */ /* 0x000fe200078e00ff */
[----:B------:R-:W-:Y:S02]  /*0df0*/  LOP3.LUT R29, R29, 0xff0000, RZ, 0xc0, !PT ;  /* 0x00ff00001d1d7812 */ /* 0x000fe400078ec0ff */
[C---:B------:R-:W-:Y:S02]  /*0e00*/  PRMT R10, R16.reuse, 0x7772, RZ ;  /* 0x00007772100a7816 */ /* 0x040fe400000000ff */
[----:B------:R-:W-:Y:S01]  /*0e10*/  PRMT R21, R16, 0x7773, RZ ;  /* 0x0000777310157816 */ /* 0x000fe200000000ff */
[----:B------:R-:W-:Y:S01]  /*0e20*/  IMAD R29, R25, 0x1000000, R29 ;  /* 0x01000000191d7824 */ /* 0x000fe200078e021d */
[----:B------:R-:W-:Y:S01]  /*0e30*/  LOP3.LUT R16, R11, 0xff0000, RZ, 0xc0, !PT ;  /* 0x00ff00000b107812 */ /* 0x000fe200078ec0ff */
[----:B------:R-:W-:Y:S01]  /*0e40*/  IMAD.SHL.U32 R10, R10, 0x100, RZ ;  /* 0x000001000a0a7824 */ /* 0x000fe200078e00ff */
[----:B------:R-:W-:-:S02]  /*0e50*/  PRMT R11, R14, 0x7771, RZ ;  /* 0x000077710e0b7816 */ /* 0x000fc400000000ff */
[----:B------:R-:W-:Y:S02]  /*0e60*/  PRMT R25, R17, 0x7770, RZ ;  /* 0x0000777011197816 */ /* 0x000fe400000000ff */
[----:B------:R-:W-:Y:S01]  /*0e70*/  LOP3.LUT R21, R21, R29, R10, 0xfe, !PT ;  /* 0x0000001d15157212 */ /* 0x000fe200078efe0a */
[----:B------:R-:W-:Y:S01]  /*0e80*/  IMAD.U32 R11, R11, 0x10000, RZ ;  /* 0x000100000b0b7824 */ /* 0x000fe200078e00ff */
[----:B------:R-:W-:Y:S01]  /*0e90*/  PRMT R10, R17, 0x7772, RZ ;  /* 0x00007772110a7816 */ /* 0x000fe200000000ff */
[----:B------:R-:W-:Y:S01]  /*0ea0*/  IMAD R25, R25, 0x1000000, R16 ;  /* 0x0100000019197824 */ /* 0x000fe200078e0210 */
[----:B------:R-:W-:Y:S02]  /*0eb0*/  PRMT R17, R17, 0x7773, RZ ;  /* 0x0000777311117816 */ /* 0x000fe400000000ff */
[----:B------:R-:W-:Y:S01]  /*0ec0*/  LOP3.LUT R27, R11, 0xff0000, RZ, 0xc0, !PT ;  /* 0x00ff00000b1b7812 */ /* 0x000fe200078ec0ff */
[----:B------:R-:W-:Y:S01]  /*0ed0*/  IMAD.SHL.U32 R10, R10, 0x100, RZ ;  /* 0x000001000a0a7824 */ /* 0x000fe200078e00ff */
[----:B------:R-:W-:-:S02]  /*0ee0*/  PRMT R11, R15, 0x7771, RZ ;  /* 0x000077710f0b7816 */ /* 0x000fc400000000ff */
[C---:B------:R-:W-:Y:S02]  /*0ef0*/  PRMT R16, R14.reuse, 0x7770, RZ ;  /* 0x000077700e107816 */ /* 0x040fe400000000ff */
[----:B------:R-:W-:Y:S01]  /*0f00*/  LOP3.LUT R25, R17, R25, R10, 0xfe, !PT ;  /* 0x0000001911197212 */ /* 0x000fe200078efe0a */
[----:B------:R-:W-:Y:S01]  /*0f10*/  IMAD.U32 R17, R11, 0x10000, RZ ;  /* 0x000100000b117824 */ /* 0x000fe200078e00ff */
[----:B------:R-:W-:Y:S01]  /*0f20*/  PRMT R11, R14, 0x7772, RZ ;  /* 0x000077720e0b7816 */ /* 0x000fe200000000ff */
[----:B------:R-:W-:Y:S01]  /*0f30*/  IMAD R16, R16, 0x1000000, R27 ;  /* 0x0100000010107824 */ /* 0x000fe200078e021b */
[----:B------:R-:W-:Y:S02]  /*0f40*/  PRMT R14, R14, 0x7773, RZ ;  /* 0x000077730e0e7816 */ /* 0x000fe400000000ff */
[----:B------:R-:W-:Y:S01]  /*0f50*/  PRMT R27, R12, 0x7771, RZ ;  /* 0x000077710c1b7816 */ /* 0x000fe200000000ff */
[----:B------:R-:W-:Y:S01]  /*0f60*/  IMAD.SHL.U32 R11, R11, 0x100, RZ ;  /* 0x000001000b0b7824 */ /* 0x000fe200078e00ff */
[----:B------:R-:W-:-:S02]  /*0f70*/  PRMT R10, R15, 0x7770, RZ ;  /* 0x000077700f0a7816 */ /* 0x000fc400000000ff */
[----:B------:R-:W-:Y:S01]  /*0f80*/  LOP3.LUT R17, R17, 0xff0000, RZ, 0xc0, !PT ;  /* 0x00ff000011117812 */ /* 0x000fe200078ec0ff */
[----:B------:R-:W-:Y:S01]  /*0f90*/  IMAD.U32 R27, R27, 0x10000, RZ ;  /* 0x000100001b1b7824 */ /* 0x000fe200078e00ff */
[----:B------:R-:W-:Y:S02]  /*0fa0*/  LOP3.LUT R14, R14, R16, R11, 0xfe, !PT ;  /* 0x000000100e0e7212 */ /* 0x000fe400078efe0b */
[----:B------:R-:W-:Y:S01]  /*0fb0*/  PRMT R11, R15, 0x7772, RZ ;  /* 0x000077720f0b7816 */ /* 0x000fe200000000ff */
[----:B------:R-:W-:Y:S01]  /*0fc0*/  IMAD R10, R10, 0x1000000, R17 ;  /* 0x010000000a0a7824 */ /* 0x000fe200078e0211 */
[----:B------:R-:W-:Y:S02]  /*0fd0*/  PRMT R16, R13, 0x7771, RZ ;  /* 0x000077710d107816 */ /* 0x000fe400000000ff */
[----:B------:R-:W-:Y:S01]  /*0fe0*/  PRMT R15, R15, 0x7773, RZ ;  /* 0x000077730f0f7816 */ /* 0x000fe200000000ff */
[----:B------:R-:W-:Y:S01]  /*0ff0*/  IMAD.SHL.U32 R11, R11, 0x100, RZ ;  /* 0x000001000b0b7824 */ /* 0x000fe200078e00ff */
[----:B------:R-:W-:Y:S01]  /*1000*/  LOP3.LUT R27, R27, 0xff0000, RZ, 0xc0, !PT ;  /* 0x00ff00001b1b7812 */ /* 0x000fe200078ec0ff */
[----:B------:R-:W-:Y:S01]  /*1010*/  IMAD.U32 R16, R16, 0x10000, RZ ;  /* 0x0001000010107824 */ /* 0x000fe200078e00ff */
[----:B------:R-:W-:-:S02]  /*1020*/  PRMT R17, R12, 0x7770, RZ ;  /* 0x000077700c117816 */ /* 0x000fc400000000ff */
[----:B------:R-:W-:Y:S02]  /*1030*/  LOP3.LUT R15, R15, R10, R11, 0xfe, !PT ;  /* 0x0000000a0f0f7212 */ /* 0x000fe400078efe0b */
[----:B------:R-:W-:Y:S01]  /*1040*/  PRMT R11, R12, 0x7772, RZ ;  /* 0x000077720c0b7816 */ /* 0x000fe200000000ff */
[----:B------:R-:W-:Y:S01]  /*1050*/  IMAD R17, R17, 0x1000000, R27 ;  /* 0x0100000011117824 */ /* 0x000fe200078e021b */
[----:B------:R-:W-:Y:S02]  /*1060*/  PRMT R10, R13, 0x7770, RZ ;  /* 0x000077700d0a7816 */ /* 0x000fe400000000ff */
[----:B------:R-:W-:Y:S02]  /*1070*/  LOP3.LUT R27, R16, 0xff0000, RZ, 0xc0, !PT ;  /* 0x00ff0000101b7812 */ /* 0x000fe400078ec0ff */
[----:B------:R-:W-:Y:S01]  /*1080*/  PRMT R16, R12, 0x7773, RZ ;  /* 0x000077730c107816 */ /* 0x000fe200000000ff */
[----:B------:R-:W-:Y:S01]  /*1090*/  IMAD.SHL.U32 R12, R11, 0x100, RZ ;  /* 0x000001000b0c7824 */ /* 0x000fe200078e00ff */
[----:B------:R-:W-:Y:S01]  /*10a0*/  SHF.L.W.U32.HI R11, R5, 0x1e, R5 ;  /* 0x0000001e050b7819 */ /* 0x000fe20000010e05 */
[----:B------:R-:W-:Y:S01]  /*10b0*/  IMAD R10, R10, 0x1000000, R27 ;  /* 0x010000000a0a7824 */ /* 0x000fe200078e021b */
[----:B------:R-:W-:-:S02]  /*10c0*/  LOP3.LUT R27, R2, R3, R5, 0x40, !PT ;  /* 0x00000003021b7212 */ /* 0x000fc400078e4005 */
[----:B------:R-:W-:Y:S02]  /*10d0*/  LOP3.LUT R12, R16, R17, R12, 0xfe, !PT ;  /* 0x00000011100c7212 */ /* 0x000fe400078efe0c */
[C---:B------:R-:W-:Y:S01]  /*10e0*/  PRMT R16, R13.reuse, 0x7772, RZ ;  /* 0x000077720d107816 */ /* 0x040fe200000000ff */
[----:B------:R-:W-:Y:S01]  /*10f0*/  IMAD.IADD R27, R6, 0x1, R27 ;  /* 0x00000001061b7824 */ /* 0x000fe200078e021b */
[----:B------:R-:W-:Y:S02]  /*1100*/  PRMT R17, R13, 0x7773, RZ ;  /* 0x000077730d117816 */ /* 0x000fe400000000ff */
[----:B------:R-:W-:Y:S01]  /*1110*/  LOP3.LUT R33, R36, R19, R12, 0x96, !PT ;  /* 0x0000001324217212 */ /* 0x000fe200078e960c */
[----:B------:R-:W-:Y:S01]  /*1120*/  IMAD.SHL.U32 R13, R16, 0x100, RZ ;  /* 0x00000100100d7824 */ /* 0x000fe200078e00ff */
[--C-:B------:R-:W-:Y:S02]  /*1130*/  LOP3.LUT R16, R11, R2, R4.reuse, 0x40, !PT ;  /* 0x000000020b107212 */ /* 0x100fe400078e4004 */
[----:B------:R-:W-:-:S02]  /*1140*/  LEA.HI R27, R4, R27, R4, 0x5 ;  /* 0x0000001b041b7211 */ /* 0x000fc400078f2804 */
[----:B------:R-:W-:Y:S01]  /*1150*/  LOP3.LUT R13, R17, R10, R13, 0xfe, !PT ;  /* 0x0000000a110d7212 */ /* 0x000fe200078efe0d */
[----:B------:R-:W-:Y:S01]  /*1160*/  IMAD.IADD R16, R3, 0x1, R16 ;  /* 0x0000000103107824 */ /* 0x000fe200078e0210 */
[----:B------:R-:W-:Y:S02]  /*1170*/  IADD3 R27, PT, PT, R7, R27, R28 ;  /* 0x0000001b071b7210 */ /* 0x000fe40007ffe01c */
[----:B------:R-:W-:Y:S02]  /*1180*/  SHF.L.W.U32.HI R10, R4, 0x1e, R4 ;  /* 0x0000001e040a7819 */ /* 0x000fe40000010e04 */
[C-C-:B------:R-:W-:Y:S02]  /*1190*/  LEA.HI R16, R27.reuse, R16, R27.reuse, 0x5 ;  /* 0x000000101b107211 */ /* 0x140fe400078f281b */
[--C-:B------:R-:W-:Y:S02]  /*11a0*/  LOP3.LUT R17, R10, R11, R27.reuse, 0x40, !PT ;  /* 0x0000000b0a117212 */ /* 0x100fe400078e401b */
[----:B------:R-:W-:-:S02]  /*11b0*/  SHF.L.W.U32.HI R27, R27, 0x1e, R27 ;  /* 0x0000001e1b1b7819 */ /* 0x000fc40000010e1b */
[----:B------:R-:W-:Y:S01]  /*11c0*/  IADD3 R16, PT, PT, R7, R16, R26 ;  /* 0x0000001007107210 */ /* 0x000fe20007ffe01a */
[----:B------:R-:W-:Y:S01]  /*11d0*/  IMAD.IADD R17, R2, 0x1, R17 ;  /* 0x0000000102117824 */ /* 0x000fe200078e0211 */
[----:B------:R-:W-:Y:S02]  /*11e0*/  LOP3.LUT R33, R33, R26, RZ, 0x3c, !PT ;  /* 0x0000001a21217212 */ /* 0x000fe400078e3cff */
[--C-:B------:R-:W-:Y:S02]  /*11f0*/  LOP3.LUT R29, R27, R10, R16.reuse, 0x40, !PT ;  /* 0x0000000a1b1d7212 */ /* 0x100fe400078e4010 */
[C-C-:B------:R-:W-:Y:S02]  /*1200*/  LEA.HI R17, R16.reuse, R17, R16.reuse, 0x5 ;  /* 0x0000001110117211 */ /* 0x140fe400078f2810 */
[----:B------:R-:W-:Y:S01]  /*1210*/  SHF.L.W.U32.HI R16, R16, 0x1e, R16 ;  /* 0x0000001e10107819 */ /* 0x000fe20000010e10 */
[----:B------:R-:W-:Y:S01]  /*1220*/  IMAD.IADD R29, R11, 0x1, R29 ;  /* 0x000000010b1d7824 */ /* 0x000fe200078e021d */
[----:B------:R-:W-:-:S04]  /*1230*/  IADD3 R17, PT, PT, R7, R17, R32 ;  /* 0x0000001107117210 */ /* 0x000fc80007ffe020 */
        /* <DEDUP_REMOVED lines=9> */
[----:B------:R-:W-:Y:S02]  /*12d0*/  IADD3 R29, PT, PT, R7, R11, R20 ;  /* 0x0000000b071d7210 */ /* 0x000fe40007ffe014 */
[----:B------:R-:W-:Y:S02]  /*12e0*/  LOP3.LUT R11, R32, R18, R15, 0x96, !PT ;  /* 0x00000012200b7212 */ /* 0x000fe400078e960f */
[----:B------:R-:W-:-:S02]  /*12f0*/  LOP3.LUT R27, R10, R17, R29, 0x40, !PT ;  /* 0x000000110a1b7212 */ /* 0x000fc400078e401d */
[----:B------:R-:W-:Y:S02]  /*1300*/  LEA.HI R31, R29, R31, R29, 0x5 ;  /* 0x0000001f1d1f7211 */ /* 0x000fe400078f281d */
[----:B------:R-:W-:Y:S01]  /*1310*/  LOP3.LUT R28, R11, R28, RZ, 0x3c, !PT ;  /* 0x0000001c0b1c7212 */ /* 0x000fe200078e3cff */
[----:B------:R-:W-:Y:S01]  /*1320*/  IMAD.IADD R27, R16, 0x1, R27 ;  /* 0x00000001101b7824 */ /* 0x000fe200078e021b */
[----:B------:R-:W-:Y:S02]  /*1330*/  SHF.L.W.U32.HI R11, R29, 0x1e, R29 ;  /* 0x0000001e1d0b7819 */ /* 0x000fe40000010e1d */
[----:B------:R-:W-:Y:S02]  /*1340*/  IADD3 R16, PT, PT, R7, R31, R24 ;  /* 0x0000001f07107210 */ /* 0x000fe40007ffe018 */
[----:B------:R-:W-:Y:S02]  /*1350*/  LOP3.LUT R29, R20, R21, R13, 0x96, !PT ;  /* 0x00000015141d7212 */ /* 0x000fe400078e960d */
[----:B------:R-:W-:-:S02]  /*1360*/  LOP3.LUT R26, R11, R10, R16, 0x40, !PT ;  /* 0x0000000a0b1a7212 */ /* 0x000fc400078e4010 */
[----:B------:R-:W-:Y:S02]  /*1370*/  LEA.HI R27, R16, R27, R16, 0x5 ;  /* 0x0000001b101b7211 */ /* 0x000fe400078f2810 */
[----:B------:R-:W-:Y:S01]  /*1380*/  LOP3.LUT R29, R29, R32, RZ, 0x3c, !PT ;  /* 0x000000201d1d7212 */ /* 0x000fe200078e3cff */
[----:B------:R-:W-:Y:S01]  /*1390*/  IMAD.IADD R17, R17, 0x1, R26 ;  /* 0x0000000111117824 */ /* 0x000fe200078e021a */
[----:B------:R-:W-:Y:S02]  /*13a0*/  SHF.L.W.U32.HI R26, R28, 0x1, R28 ;  /* 0x000000011c1a7819 */ /* 0x000fe40000010e1c */
[----:B------:R-:W-:Y:S02]  /*13b0*/  SHF.L.W.U32.HI R28, R16, 0x1e, R16 ;  /* 0x0000001e101c7819 */ /* 0x000fe40000010e10 */
[----:B------:R-:W-:Y:S02]  /*13c0*/  IADD3 R16, PT, PT, R7, R27, R30 ;  /* 0x0000001b07107210 */ /* 0x000fe40007ffe01e */
[----:B------:R-:W-:-:S02]  /*13d0*/  LOP3.LUT R27, R24, R25, R26, 0x96, !PT ;  /* 0x00000019181b7212 */ /* 0x000fc400078e961a */
[--C-:B------:R-:W-:Y:S02]  /*13e0*/  LEA.HI R17, R16, R17, R16.reuse, 0x5 ;  /* 0x0000001110117211 */ /* 0x100fe400078f2810 */
[----:B------:R-:W-:Y:S02]  /*13f0*/  LOP3.LUT R36, R27, R36, RZ, 0x3c, !PT ;  /* 0x000000241b247212 */ /* 0x000fe400078e3cff */
[--C-:B------:R-:W-:Y:S02]  /*1400*/  LOP3.LUT R27, R28, R11, R16.reuse, 0x40, !PT ;  /* 0x0000000b1c1b7212 */ /* 0x100fe400078e4010 */
[----:B------:R-:W-:-:S03]  /*1410*/  SHF.L.W.U32.HI R31, R16, 0x1e, R16 ;  /* 0x0000001e101f7819 */ /* 0x000fc60000010e10 */
[----:B------:R-:W-:Y:S01]  /*1420*/  IMAD.IADD R27, R10, 0x1, R27 ;  /* 0x000000010a1b7824 */ /* 0x000fe200078e021b */
[----:B------:R-:W-:Y:S02]  /*1430*/  IADD3 R10, PT, PT, R7, R17, R34 ;  /* 0x00000011070a7210 */ /* 0x000fe40007ffe022 */
[----:B------:R-:W2:Y:S02]  /*1440*/  LDL.64 R16, [R1+0x68] ;  /* 0x0000680001107983 */ /* 0x000ea40000100a00 */
[----:B------:R-:W-:-:S05]  /*1450*/  LOP3.LUT R32, R31, R28, R10, 0x40, !PT ;  /* 0x0000001c1f207212 */ /* 0x000fca00078e400a */
[----:B------:R-:W-:Y:S01]  /*1460*/  IMAD.IADD R32, R11, 0x1, R32 ;  /* 0x000000010b207824 */ /* 0x000fe200078e0220 */
[C-C-:B------:R-:W-:Y:S02]  /*1470*/  LEA.HI R11, R10.reuse, R27, R10.reuse, 0x5 ;  /* 0x0000001b0a0b7211 */ /* 0x140fe400078f280a */
[----:B------:R-:W-:Y:S02]  /*1480*/  SHF.L.W.U32.HI R10, R10, 0x1e, R10 ;  /* 0x0000001e0a0a7819 */ /* 0x000fe40000010e0a */
[----:B------:R-:W-:-:S04]  /*1490*/  IADD3 R27, PT, PT, R7, R11, R18 ;  /* 0x0000000b071b7210 */ /* 0x000fc80007ffe012 */
[----:B------:R-:W-:-:S05]  /*14a0*/  LOP3.LUT R11, R10, R31, R27, 0x40, !PT ;  /* 0x0000001f0a0b7212 */ /* 0x000fca00078e401b */
[----:B------:R-:W-:Y:S01]  /*14b0*/  IMAD.IADD R11, R28, 0x1, R11 ;  /* 0x000000011c0b7824 */ /* 0x000fe200078e020b */
[C-C-:B------:R-:W-:Y:S02]  /*14c0*/  LEA.HI R28, R27.reuse, R32, R27.reuse, 0x5 ;  /* 0x000000201b1c7211 */ /* 0x140fe400078f281b */
[----:B------:R-:W-:Y:S02]  /*14d0*/  SHF.L.W.U32.HI R27, R27, 0x1e, R27 ;  /* 0x0000001e1b1b7819 */ /* 0x000fe40000010e1b */
        /* <DEDUP_REMOVED lines=22> */
[----:B------:R-:W-:-:S03]  /*1640*/  LEA.HI R32, R31, R32, R31, 0x5 ;  /* 0x000000201f207211 */ /* 0x000fc600078f281f */
[----:B------:R-:W-:Y:S01]  /*1650*/  IMAD.IADD R28, R11, 0x1, R28 ;  /* 0x000000010b1c7824 */ /* 0x000fe200078e021c */
        /* <DEDUP_REMOVED lines=11> */
[----:B------:R-:W-:Y:S02]  /*1710*/  IADD3 R35, PT, PT, R7, R10, R26 ;  /* 0x0000000a07237210 */ /* 0x000fe40007ffe01a */
[----:B------:R-:W-:Y:S02]  /*1720*/  SHF.L.W.U32.HI R27, R33, 0x1, R33 ;  /* 0x00000001211b7819 */ /* 0x000fe40000010e21 */
[----:B------:R-:W-:-:S02]  /*1730*/  LOP3.LUT R10, R31, R28, R35, 0x40, !PT ;  /* 0x0000001c1f0a7212 */ /* 0x000fc400078e4023 */
[----:B------:R-:W-:-:S03]  /*1740*/  LEA.HI R32, R35, R32, R35, 0x5 ;  /* 0x0000002023207211 */ /* 0x000fc600078f2823 */
[----:B------:R-:W-:Y:S01]  /*1750*/  IMAD.IADD R11, R11, 0x1, R10 ;  /* 0x000000010b0b7824 */ /* 0x000fe200078e020a */
[----:B------:R-:W-:Y:S02]  /*1760*/  SHF.L.W.U32.HI R10, R35, 0x1e, R35 ;  /* 0x0000001e230a7819 */ /* 0x000fe40000010e23 */
[----:B------:R-:W-:-:S04]  /*1770*/  IADD3 R32, PT, PT, R7, R32, R27 ;  /* 0x0000002007207210 */ /* 0x000fc80007ffe01b */
[--C-:B------:R-:W-:Y:S02]  /*1780*/  LOP3.LUT R33, R10, R31, R32.reuse, 0x40, !PT ;  /* 0x0000001f0a217212 */ /* 0x100fe400078e4020 */
[----:B------:R-:W-:-:S03]  /*1790*/  LEA.HI R11, R32, R11, R32, 0x5 ;  /* 0x0000000b200b7211 */ /* 0x000fc600078f2820 */
[----:B------:R-:W-:Y:S01]  /*17a0*/  IMAD.IADD R33, R28, 0x1, R33 ;  /* 0x000000011c217824 */ /* 0x000fe200078e0221 */
[----:B------:R-:W-:-:S04]  /*17b0*/  SHF.L.W.U32.HI R28, R29, 0x1, R29 ;  /* 0x000000011d1c7819 */ /* 0x000fc80000010e1d */
[----:B------:R-:W-:Y:S02]  /*17c0*/  IADD3 R29, PT, PT, R7, R11, R28 ;  /* 0x0000000b071d7210 */ /* 0x000fe40007ffe01c */
[----:B------:R-:W-:Y:S02]  /*17d0*/  SHF.L.W.U32.HI R11, R36, 0x1, R36 ;  /* 0x00000001240b7819 */ /* 0x000fe40000010e24 */
[----:B------:R-:W-:Y:S02]  /*17e0*/  LEA.HI R36, R29, R33, R29, 0x5 ;  /* 0x000000211d247211 */ /* 0x000fe400078f281d */
[----:B------:R-:W-:-:S04]  /*17f0*/  LOP3.LUT R33, R30, R14, R27, 0x96, !PT ;  /* 0x0000000e1e217212 */ /* 0x000fc800078e961b */
[----:B------:R-:W-:Y:S02]  /*1800*/  LOP3.LUT R20, R33, R20, RZ, 0x3c, !PT ;  /* 0x0000001421147212 */ /* 0x000fe400078e3cff */
[----:B------:R-:W-:Y:S02]  /*1810*/  LOP3.LUT R33, R34, R15, R28, 0x96, !PT ;  /* 0x0000000f22217212 */ /* 0x000fe400078e961c */
[----:B------:R-:W-:Y:S02]  /*1820*/  SHF.L.W.U32.HI R20, R20, 0x1, R20 ;  /* 0x0000000114147819 */ /* 0x000fe40000010e14 */
[----:B------:R-:W-:Y:S02]  /*1830*/  LOP3.LUT R24, R33, R24, RZ, 0x3c, !PT ;  /* 0x0000001821187212 */ /* 0x000fe400078e3cff */
[----:B------:R-:W-:Y:S02]  /*1840*/  LOP3.LUT R33, R18, R12, R11, 0x96, !PT ;  /* 0x0000000c12217212 */ /* 0x000fe400078e960b */
[----:B------:R-:W-:-:S02]  /*1850*/  SHF.L.W.U32.HI R24, R24, 0x1, R24 ;  /* 0x0000000118187819 */ /* 0x000fc40000010e18 */
[----:B------:R-:W-:Y:S02]  /*1860*/  LOP3.LUT R30, R33, R30, RZ, 0x3c, !PT ;  /* 0x0000001e211e7212 */ /* 0x000fe400078e3cff */
[----:B------:R-:W-:Y:S02]  /*1870*/  LOP3.LUT R33, R19, R13, R20, 0x96, !PT ;  /* 0x0000000d13217212 */ /* 0x000fe400078e9614 */
[----:B------:R-:W-:Y:S02]  /*1880*/  SHF.L.W.U32.HI R30, R30, 0x1, R30 ;  /* 0x000000011e1e7819 */ /* 0x000fe40000010e1e */
[----:B------:R-:W-:Y:S02]  /*1890*/  LOP3.LUT R33, R33, R34, RZ, 0x3c, !PT ;  /* 0x0000002221217212 */ /* 0x000fe400078e3cff */
[----:B------:R-:W-:Y:S02]  /*18a0*/  LOP3.LUT R35, R21, R26, R24, 0x96, !PT ;  /* 0x0000001a15237212 */ /* 0x000fe400078e9618 */
[----:B------:R-:W-:-:S02]  /*18b0*/  LOP3.LUT R34, R25, R27, R30, 0x96, !PT ;  /* 0x0000001b19227212 */ /* 0x000fc400078e961e */
[----:B------:R-:W-:Y:S02]  /*18c0*/  SHF.L.W.U32.HI R33, R33, 0x1, R33 ;  /* 0x0000000121217819 */ /* 0x000fe40000010e21 */
[----:B------:R-:W-:Y:S02]  /*18d0*/  LOP3.LUT R18, R35, R18, RZ, 0x3c, !PT ;  /* 0x0000001223127212 */ /* 0x000fe400078e3cff */
[----:B------:R-:W-:Y:S02]  /*18e0*/  LOP3.LUT R19, R34, R19, RZ, 0x3c, !PT ;  /* 0x0000001322137212 */ /* 0x000fe400078e3cff */
[----:B------:R-:W-:Y:S02]  /*18f0*/  LOP3.LUT R34, R14, R28, R33, 0x96, !PT ;  /* 0x0000001c0e227212 */ /* 0x000fe400078e9621 */
[----:B------:R-:W-:Y:S02]  /*1900*/  SHF.L.W.U32.HI R18, R18, 0x1, R18 ;  /* 0x0000000112127819 */ /* 0x000fe40000010e12 */
[----:B------:R-:W-:-:S02]  /*1910*/  LOP3.LUT R21, R34, R21, RZ, 0x3c, !PT ;  /* 0x0000001522157212 */ /* 0x000fc400078e3cff */
[----:B------:R-:W-:Y:S02]  /*1920*/  LOP3.LUT R34, R15, R11, R18, 0x96, !PT ;  /* 0x0000000b0f227212 */ /* 0x000fe400078e9612 */
[----:B------:R-:W-:Y:S02]  /*1930*/  SHF.L.W.U32.HI R19, R19, 0x1, R19 ;  /* 0x0000000113137819 */ /* 0x000fe40000010e13 */
[----:B------:R-:W-:Y:S02]  /*1940*/  LOP3.LUT R25, R34, R25, RZ, 0x3c, !PT ;  /* 0x0000001922197212 */ /* 0x000fe400078e3cff */
[----:B------:R-:W-:Y:S02]  /*1950*/  SHF.L.W.U32.HI R21, R21, 0x1, R21 ;  /* 0x0000000115157819 */ /* 0x000fe40000010e15 */
[----:B------:R-:W-:Y:S02]  /*1960*/  LOP3.LUT R35, R12, R20, R19, 0x96, !PT ;  /* 0x000000140c237212 */ /* 0x000fe400078e9613 */
[----:B------:R-:W-:-:S02]  /*1970*/  SHF.L.W.U32.HI R25, R25, 0x1, R25 ;  /* 0x0000000119197819 */ /* 0x000fc40000010e19 */
[----:B------:R-:W-:Y:S02]  /*1980*/  LOP3.LUT R14, R35, R14, RZ, 0x3c, !PT ;  /* 0x0000000e230e7212 */ /* 0x000fe400078e3cff */
[----:B------:R-:W-:Y:S02]  /*1990*/  LOP3.LUT R34, R13, R24, R21, 0x96, !PT ;  /* 0x000000180d227212 */ /* 0x000fe400078e9615 */
[----:B------:R-:W-:Y:S02]  /*19a0*/  LOP3.LUT R35, R26, R30, R25, 0x96, !PT ;  /* 0x0000001e1a237212 */ /* 0x000fe400078e9619 */
[----:B------:R-:W-:Y:S02]  /*19b0*/  LOP3.LUT R15, R34, R15, RZ, 0x3c, !PT ;  /* 0x0000000f220f7212 */ /* 0x000fe400078e3cff */
[----:B------:R-:W-:Y:S02]  /*19c0*/  SHF.L.W.U32.HI R14, R14, 0x1, R14 ;  /* 0x000000010e0e7819 */ /* 0x000fe40000010e0e */
[----:B------:R-:W-:-:S02]  /*19d0*/  LOP3.LUT R12, R35, R12, RZ, 0x3c, !PT ;  /* 0x0000000c230c7212 */ /* 0x000fc400078e3cff */
[----:B------:R-:W-:Y:S02]  /*19e0*/  LOP3.LUT R34, R27, R33, R14, 0x96, !PT ;  /* 0x000000211b227212 */ /* 0x000fe400078e960e */
[----:B------:R-:W-:Y:S02]  /*19f0*/  SHF.L.W.U32.HI R15, R15, 0x1, R15 ;  /* 0x000000010f0f7819 */ /* 0x000fe40000010e0f */
[----:B------:R-:W-:Y:S02]  /*1a00*/  SHF.L.W.U32.HI R12, R12, 0x1, R12 ;  /* 0x000000010c0c7819 */ /* 0x000fe40000010e0c */
[----:B------:R-:W-:Y:S02]  /*1a10*/  LOP3.LUT R13, R34, R13, RZ, 0x3c, !PT ;  /* 0x0000000d220d7212 */ /* 0x000fe400078e3cff */
[----:B------:R-:W-:Y:S02]  /*1a20*/  LOP3.LUT R35, R28, R18, R15, 0x96, !PT ;  /* 0x000000121c237212 */ /* 0x000fe400078e960f */
[----:B------:R-:W-:-:S02]  /*1a30*/  LOP3.LUT R34, R11, R19, R12, 0x96, !PT ;  /* 0x000000130b227212 */ /* 0x000fc400078e960c */
[----:B------:R-:W-:Y:S02]  /*1a40*/  LOP3.LUT R26, R35, R26, RZ, 0x3c, !PT ;  /* 0x0000001a231a7212 */ /* 0x000fe400078e3cff */
[----:B------:R-:W-:Y:S02]  /*1a50*/  SHF.L.W.U32.HI R13, R13, 0x1, R13 ;  /* 0x000000010d0d7819 */ /* 0x000fe40000010e0d */
[----:B------:R-:W-:Y:S02]  /*1a60*/  LOP3.LUT R35, R34, R27, RZ, 0x3c, !PT ;  /* 0x0000001b22237212 */ /* 0x000fe400078e3cff */
[----:B------:R-:W-:Y:S02]  /*1a70*/  SHF.L.W.U32.HI R27, R32, 0x1e, R32 ;  /* 0x0000001e201b7819 */ /* 0x000fe40000010e20 */
[----:B------:R-:W-:Y:S02]  /*1a80*/  LOP3.LUT R37, R20, R21, R13, 0x96, !PT ;  /* 0x0000001514257212 */ /* 0x000fe400078e960d */
[----:B------:R-:W-:-:S02]  /*1a90*/  IADD3 R7, PT, PT, R7, R36, R11 ;  /* 0x0000002407077210 */ /* 0x000fc40007ffe00b */
[----:B------:R-:W-:Y:S02]  /*1aa0*/  SHF.L.W.U32.HI R26, R26, 0x1, R26 ;  /* 0x000000011a1a7819 */ /* 0x000fe40000010e1a */
[C---:B------:R-:W-:Y:S02]  /*1ab0*/  LOP3.LUT R36, R29.reuse, R27, R10, 0x96, !PT ;  /* 0x0000001b1d247212 */ /* 0x040fe400078e960a */
[----:B------:R-:W-:Y:S02]  /*1ac0*/  SHF.L.W.U32.HI R32, R29, 0x1e, R29 ;  /* 0x0000001e1d207819 */ /* 0x000fe40000010e1d */
[----:B------:R-:W-:Y:S02]  /*1ad0*/  LOP3.LUT R34, R37, R28, RZ, 0x3c, !PT ;  /* 0x0000001c25227212 */ /* 0x000fe400078e3cff */
[----:B------:R-:W-:Y:S01]  /*1ae0*/  LOP3.LUT R28, R24, R25, R26, 0x96, !PT ;  /* 0x00000019181c7212 */ /* 0x000fe200078e961a */
[----:B------:R-:W-:Y:S01]  /*1af0*/  IMAD.IADD R36, R31, 0x1, R36 ;  /* 0x000000011f247824 */ /* 0x000fe200078e0224 */
[----:B------:R-:W-:-:S02]  /*1b00*/  LOP3.LUT R29, R7, R32, R27, 0x96, !PT ;  /* 0x00000020071d7212 */ /* 0x000fc400078e961b */
[----:B------:R-:W-:Y:S02]  /*1b10*/  LOP3.LUT R28, R28, R11, RZ, 0x3c, !PT ;  /* 0x0000000b1c1c7212 */ /* 0x000fe400078e3cff */
[----:B------:R-:W-:Y:S01]  /*1b20*/  SHF.L.W.U32.HI R11, R35, 0x1, R35 ;  /* 0x00000001230b7819 */ /* 0x000fe20000010e23 */
[----:B------:R-:W-:Y:S01]  /*1b30*/  IMAD.IADD R35, R10, 0x1, R29 ;  /* 0x000000010a237824 */ /* 0x000fe200078e021d */
[----:B------:R-:W-:Y:S02]  /*1b40*/  LEA.HI R29, R7, R36, R7, 0x5 ;  /* 0x00000024071d7211 */ /* 0x000fe400078f2807 */
[----:B------:R-:W-:Y:S02]  /*1b50*/  SHF.L.W.U32.HI R10, R34, 0x1, R34 ;  /* 0x00000001220a7819 */ /* 0x000fe40000010e22 */
[----:B------:R-:W-:-:S04]  /*1b60*/  LOP3.LUT R31, R30, R14, R11, 0x96, !PT ;  /* 0x0000000e1e1f7212 */ /* 0x000fc800078e960b */
[----:B------:R-:W-:Y:S02]  /*1b70*/  LOP3.LUT R31, R31, R20, RZ, 0x3c, !PT ;  /* 0x000000141f1f7212 */ /* 0x000fe400078e3cff */
[----:B--2---:R-:W-:Y:S02]  /*1b80*/  IADD3 R36, PT, PT, R16, R29, R20 ;  /* 0x0000001d10247210 */ /* 0x004fe40007ffe014 */
[----:B------:R-:W-:Y:S02]  /*1b90*/  SHF.L.W.U32.HI R29, R7, 0x1e, R7 ;  /* 0x0000001e071d7819 */ /* 0x000fe40000010e07 */
[----:B------:R-:W-:Y:S02]  /*1ba0*/  LEA.HI R35, R36, R35, R36, 0x5 ;  /* 0x0000002324237211 */ /* 0x000fe400078f2824 */
[----:B------:R-:W-:Y:S02]  /*1bb0*/  LOP3.LUT R7, R33, R15, R10, 0x96, !PT ;  /* 0x0000000f21077212 */ /* 0x000fe400078e960a */
[----:B------:R-:W-:-:S02]  /*1bc0*/  IADD3 R35, PT, PT, R16, R35, R24 ;  /* 0x0000002310237210 */ /* 0x000fc40007ffe018 */
[----:B------:R-:W-:Y:S02]  /*1bd0*/  LOP3.LUT R20, R7, R24, RZ, 0x3c, !PT ;  /* 0x0000001807147212 */ /* 0x000fe400078e3cff */
[----:B------:R-:W-:-:S05]  /*1be0*/  LOP3.LUT R24, R36, R29, R32, 0x96, !PT ;  /* 0x0000001d24187212 */ /* 0x000fca00078e9620 */
[----:B------:R-:W-:Y:S01]  /*1bf0*/  IMAD.IADD R24, R27, 0x1, R24 ;  /* 0x000000011b187824 */ /* 0x000fe200078e0218 */
[----:B------:R-:W-:Y:S02]  /*1c00*/  SHF.L.W.U32.HI R27, R28, 0x1, R28 ;  /* 0x000000011c1b7819 */ /* 0x000fe40000010e1c */
[----:B------:R-:W-:Y:S02]  /*1c10*/  SHF.L.W.U32.HI R28, R36, 0x1e, R36 ;  /* 0x0000001e241c7819 */ /* 0x000fe40000010e24 */
[----:B------:R-:W-:Y:S02]  /*1c20*/  LEA.HI R37, R35, R24, R35, 0x5 ;  /* 0x0000001823257211 */ /* 0x000fe400078f2823 */
[----:B------:R-:W-:Y:S02]  /*1c30*/  LOP3.LUT R7, R18, R12, R27, 0x96, !PT ;  /* 0x0000000c12077212 */ /* 0x000fe400078e961b */
[----:B------:R-:W-:Y:S02]  /*1c40*/  IADD3 R24, PT, PT, R16, R37, R30 ;  /* 0x0000002510187210 */ /* 0x000fe40007ffe01e */
[----:B------:R-:W-:-:S02]  /*1c50*/  LOP3.LUT R30, R7, R30, RZ, 0x3c, !PT ;  /* 0x0000001e071e7212 */ /* 0x000fc400078e3cff */
        /* <DEDUP_REMOVED lines=15> */
[----:B------:R-:W-:-:S02]  /*1d50*/  LOP3.LUT R29, R37, R24, R35, 0x96, !PT ;  /* 0x00000018251d7212 */ /* 0x000fc400078e9623 */
[----:B------:R-:W-:Y:S02]  /*1d60*/  LOP3.LUT R31, R31, R18, RZ, 0x3c, !PT ;  /* 0x000000121f1f7212 */ /* 0x000fe400078e3cff */
[----:B------:R-:W-:Y:S01]  /*1d70*/  SHF.L.W.U32.HI R37, R37, 0x1e, R37 ;  /* 0x0000001e25257819 */ /* 0x000fe20000010e25 */
[----:B------:R-:W-:Y:S01]  /*1d80*/  IMAD.IADD R29, R28, 0x1, R29 ;  /* 0x000000011c1d7824 */ /* 0x000fe200078e021d */
[----:B------:R-:W-:Y:S02]  /*1d90*/  SHF.L.W.U32.HI R18, R30, 0x1, R30 ;  /* 0x000000011e127819 */ /* 0x000fe40000010e1e */
[C---:B------:R-:W-:Y:S02]  /*1da0*/  LOP3.LUT R30, R34.reuse, R37, R24, 0x96, !PT ;  /* 0x00000025221e7212 */ /* 0x040fe400078e9618 */
[----:B------:R-:W-:Y:S02]  /*1db0*/  LEA.HI R29, R34, R29, R34, 0x5 ;  /* 0x0000001d221d7211 */ /* 0x000fe400078f2822 */
[----:B------:R-:W-:Y:S01]  /*1dc0*/  LOP3.LUT R28, R25, R11, R18, 0x96, !PT ;  /* 0x0000000b191c7212 */ /* 0x000fe200078e9612 */
[----:B------:R-:W-:Y:S01]  /*1dd0*/  IMAD.IADD R30, R35, 0x1, R30 ;  /* 0x00000001231e7824 */ /* 0x000fe200078e021e */
[----:B------:R-:W-:-:S02]  /*1de0*/  IADD3 R29, PT, PT, R16, R29, R19 ;  /* 0x0000001d101d7210 */ /* 0x000fc40007ffe013 */
[----:B------:R-:W-:Y:S02]  /*1df0*/  LOP3.LUT R28, R28, R19, RZ, 0x3c, !PT ;  /* 0x000000131c1c7212 */ /* 0x000fe400078e3cff */
[----:B------:R-:W-:Y:S02]  /*1e00*/  SHF.L.W.U32.HI R19, R33, 0x1, R33 ;  /* 0x0000000121137819 */ /* 0x000fe40000010e21 */
[----:B------:R-:W-:Y:S02]  /*1e10*/  LEA.HI R30, R29, R30, R29, 0x5 ;  /* 0x0000001e1d1e7211 */ /* 0x000fe400078f281d */
[----:B------:R-:W-:Y:S02]  /*1e20*/  LOP3.LUT R32, R14, R10, R19, 0x96, !PT ;  /* 0x0000000a0e207212 */ /* 0x000fe400078e9613 */
[----:B------:R-:W-:Y:S02]  /*1e30*/  SHF.L.W.U32.HI R34, R34, 0x1e, R34 ;  /* 0x0000001e22227819 */ /* 0x000fe40000010e22 */
[----:B------:R-:W-:-:S02]  /*1e40*/  IADD3 R30, PT, PT, R16, R30, R21 ;  /* 0x0000001e101e7210 */ /* 0x000fc40007ffe015 */
[----:B------:R-:W-:Y:S02]  /*1e50*/  LOP3.LUT R35, R32, R21, RZ, 0x3c, !PT ;  /* 0x0000001520237212 */ /* 0x000fe400078e3cff */
[----:B------:R-:W-:-:S05]  /*1e60*/  LOP3.LUT R21, R29, R34, R37, 0x96, !PT ;  /* 0x000000221d157212 */ /* 0x000fca00078e9625 */
[----:B------:R-:W-:Y:S01]  /*1e70*/  IMAD.IADD R21, R24, 0x1, R21 ;  /* 0x0000000118157824 */ /* 0x000fe200078e0215 */
[----:B------:R-:W-:Y:S02]  /*1e80*/  SHF.L.W.U32.HI R24, R31, 0x1, R31 ;  /* 0x000000011f187819 */ /* 0x000fe40000010e1f */
[----:B------:R-:W-:Y:S02]  /*1e90*/  SHF.L.W.U32.HI R29, R29, 0x1e, R29 ;  /* 0x0000001e1d1d7819 */ /* 0x000fe40000010e1d */
[----:B------:R-:W-:Y:S02]  /*1ea0*/  LOP3.LUT R32, R15, R27, R24, 0x96, !PT ;  /* 0x0000001b0f207212 */ /* 0x000fe400078e9618 */
[----:B------:R-:W-:Y:S02]  /*1eb0*/  LEA.HI R21, R30, R21, R30, 0x5 ;  /* 0x000000151e157211 */ /* 0x000fe400078f281e */
[----:B------:R-:W-:Y:S02]  /*1ec0*/  LOP3.LUT R31, R32, R25, RZ, 0x3c, !PT ;  /* 0x00000019201f7212 */ /* 0x000fe400078e3cff */
[----:B------:R-:W-:-:S02]  /*1ed0*/  LOP3.LUT R32, R30, R29, R34, 0x96, !PT ;  /* 0x0000001d1e207212 */ /* 0x000fc400078e9622 */
[----:B------:R-:W-:Y:S02]  /*1ee0*/  IADD3 R33, PT, PT, R16, R21, R25 ;  /* 0x0000001510217210 */ /* 0x000fe40007ffe019 */
[----:B------:R-:W-:Y:S01]  /*1ef0*/  SHF.L.W.U32.HI R21, R28, 0x1, R28 ;  /* 0x000000011c157819 */ /* 0x000fe20000010e1c */
[----:B------:R-:W-:Y:S01]  /*1f00*/  IMAD.IADD R32, R37, 0x1, R32 ;  /* 0x0000000125207824 */ /* 0x000fe200078e0220 */
[----:B------:R-:W-:Y:S02]  /*1f10*/  SHF.L.W.U32.HI R30, R30, 0x1e, R30 ;  /* 0x0000001e1e1e7819 */ /* 0x000fe40000010e1e */
[----:B------:R-:W-:Y:S02]  /*1f20*/  LOP3.LUT R25, R12, R7, R21, 0x96, !PT ;  /* 0x000000070c197212 */ /* 0x000fe400078e9615 */
[----:B------:R-:W-:Y:S02]  /*1f30*/  LEA.HI R37, R33, R32, R33, 0x5 ;  /* 0x0000002021257211 */ /* 0x000fe400078f2821 */
[----:B------:R-:W-:-:S02]  /*1f40*/  LOP3.LUT R32, R25, R14, RZ, 0x3c, !PT ;  /* 0x0000000e19207212 */ /* 0x000fc400078e3cff */
[----:B------:R-:W-:Y:S02]  /*1f50*/  LOP3.LUT R25, R33, R30, R29, 0x96, !PT ;  /* 0x0000001e21197212 */ /* 0x000fe400078e961d */
[----:B------:R-:W-:-:S03]  /*1f60*/  IADD3 R28, PT, PT, R16, R37, R14 ;  /* 0x00000025101c7210 */ /* 0x000fc60007ffe00e */
        /* <DEDUP_REMOVED lines=9> */
[----:B------:R-:W-:-:S04]  /*2000*/  SHF.L.W.U32.HI R14, R28, 0x1e, R28 ;  /* 0x0000001e1c0e7819 */ /* 0x000fc80000010e1c */
[----:B------:R-:W-:Y:S02]  /*2010*/  LEA.HI R35, R37, R34, R37, 0x5 ;  /* 0x0000002225237211 */ /* 0x000fe400078f2825 */
[----:B------:R-:W-:Y:S02]  /*2020*/  SHF.L.W.U32.HI R29, R31, 0x1, R31 ;  /* 0x000000011f1d7819 */ /* 0x000fe40000010e1f */
[----:B------:R-:W-:Y:S02]  /*2030*/  IADD3 R28, PT, PT, R16, R35, R12 ;  /* 0x00000023101c7210 */ /* 0x000fe40007ffe00c */
[----:B------:R-:W-:Y:S02]  /*2040*/  LOP3.LUT R35, R37, R14, R33, 0x96, !PT ;  /* 0x0000000e25237212 */ /* 0x000fe400078e9621 */
[----:B------:R-:W-:-:S03]  /*2050*/  LOP3.LUT R31, R26, R18, R29, 0x96, !PT ;  /* 0x000000121a1f7212 */ /* 0x000fc600078e961d */
[----:B------:R-:W-:Y:S01]  /*2060*/  IMAD.IADD R35, R30, 0x1, R35 ;  /* 0x000000011e237824 */ /* 0x000fe200078e0223 */
[----:B------:R-:W-:Y:S02]  /*2070*/  LOP3.LUT R31, R31, R12, RZ, 0x3c, !PT ;  /* 0x0000000c1f1f7212 */ /* 0x000fe400078e3cff */
[----:B------:R-:W-:Y:S02]  /*2080*/  SHF.L.W.U32.HI R12, R32, 0x1, R32 ;  /* 0x00000001200c7819 */ /* 0x000fe40000010e20 */
[----:B------:R-:W-:Y:S02]  /*2090*/  LEA.HI R35, R28, R35, R28, 0x5 ;  /* 0x000000231c237211 */ /* 0x000fe400078f281c */
[----:B------:R-:W-:Y:S02]  /*20a0*/  LOP3.LUT R30, R11, R19, R12, 0x96, !PT ;  /* 0x000000130b1e7212 */ /* 0x000fe400078e960c */
[----:B------:R-:W-:Y:S02]  /*20b0*/  SHF.L.W.U32.HI R37, R37, 0x1e, R37 ;  /* 0x0000001e25257819 */ /* 0x000fe40000010e25 */
[----:B------:R-:W-:-:S02]  /*20c0*/  IADD3 R35, PT, PT, R16, R35, R13 ;  /* 0x0000002310237210 */ /* 0x000fc40007ffe00d */
[----:B------:R-:W-:Y:S02]  /*20d0*/  LOP3.LUT R13, R30, R13, RZ, 0x3c, !PT ;  /* 0x0000000d1e0d7212 */ /* 0x000fe400078e3cff */
[----:B------:R-:W-:Y:S02]  /*20e0*/  LOP3.LUT R30, R28, R37, R14, 0x96, !PT ;  /* 0x000000251c1e7212 */ /* 0x000fe400078e960e */
[----:B------:R-:W-:-:S03]  /*20f0*/  SHF.L.W.U32.HI R15, R15, 0x1, R15 ;  /* 0x000000010f0f7819 */ /* 0x000fc60000010e0f */
[----:B------:R-:W-:Y:S01]  /*2100*/  IMAD.IADD R30, R33, 0x1, R30 ;  /* 0x00000001211e7824 */ /* 0x000fe200078e021e */
[----:B------:R-:W-:Y:S02]  /*2110*/  LOP3.LUT R33, R10, R24, R15, 0x96, !PT ;  /* 0x000000180a217212 */ /* 0x000fe400078e960f */
[----:B------:R-:W-:Y:S02]  /*2120*/  SHF.L.W.U32.HI R28, R28, 0x1e, R28 ;  /* 0x0000001e1c1c7819 */ /* 0x000fe40000010e1c */
[----:B------:R-:W-:Y:S02]  /*2130*/  LEA.HI R30, R35, R30, R35, 0x5 ;  /* 0x0000001e231e7211 */ /* 0x000fe400078f2823 */
[----:B------:R-:W-:Y:S02]  /*2140*/  LOP3.LUT R33, R33, R26, RZ, 0x3c, !PT ;  /* 0x0000001a21217212 */ /* 0x000fe400078e3cff */
[----:B------:R-:W-:Y:S02]  /*2150*/  IADD3 R30, PT, PT, R16, R30, R26 ;  /* 0x0000001e101e7210 */ /* 0x000fe40007ffe01a */
        /* <DEDUP_REMOVED lines=12> */
[----:B------:R-:W-:Y:S02]  /*2220*/  SHF.L.W.U32.HI R26, R13, 0x1, R13 ;  /* 0x000000010d1a7819 */ /* 0x000fe40000010e0d */
[----:B------:R-:W-:Y:S02]  /*2230*/  IADD3 R32, PT, PT, R16, R11, R10 ;  /* 0x0000000b10207210 */ /* 0x000fe40007ffe00a */
[----:B------:R-:W-:-:S02]  /*2240*/  LOP3.LUT R11, R31, R30, R35, 0x96, !PT ;  /* 0x0000001e1f0b7212 */ /* 0x000fc400078e9623 */
[----:B------:R-:W-:-:S03]  /*2250*/  LOP3.LUT R13, R7, R25, R26, 0x96, !PT ;  /* 0x00000019070d7212 */ /* 0x000fc600078e961a */
[----:B------:R-:W-:Y:S01]  /*2260*/  IMAD.IADD R11, R28, 0x1, R11 ;  /* 0x000000011c0b7824 */ /* 0x000fe200078e020b */
[----:B------:R-:W-:Y:S02]  /*2270*/  SHF.L.W.U32.HI R28, R33, 0x1, R33 ;  /* 0x00000001211c7819 */ /* 0x000fe40000010e21 */
[----:B------:R-:W-:Y:S02]  /*2280*/  LOP3.LUT R13, R13, R10, RZ, 0x3c, !PT ;  /* 0x0000000a0d0d7212 */ /* 0x000fe400078e3cff */
[----:B------:R-:W-:Y:S02]  /*2290*/  LOP3.LUT R10, R20, R29, R28, 0x96, !PT ;  /* 0x0000001d140a7212 */ /* 0x000fe400078e961c */
[----:B------:R-:W-:Y:S02]  /*22a0*/  SHF.L.W.U32.HI R31, R31, 0x1e, R31 ;  /* 0x0000001e1f1f7819 */ /* 0x000fe40000010e1f */
[----:B------:R-:W-:Y:S02]  /*22b0*/  LOP3.LUT R33, R10, R27, RZ, 0x3c, !PT ;  /* 0x0000001b0a217212 */ /* 0x000fe400078e3cff */
[----:B------:R-:W-:-:S02]  /*22c0*/  LOP3.LUT R10, R32, R31, R30, 0x96, !PT ;  /* 0x0000001f200a7212 */ /* 0x000fc400078e961e */
[----:B------:R-:W-:-:S03]  /*22d0*/  LEA.HI R11, R32, R11, R32, 0x5 ;  /* 0x0000000b200b7211 */ /* 0x000fc600078f2820 */
[----:B------:R-:W-:Y:S01]  /*22e0*/  IMAD.IADD R10, R35, 0x1, R10 ;  /* 0x00000001230a7824 */ /* 0x000fe200078e020a */
[----:B------:R-:W-:Y:S02]  /*22f0*/  IADD3 R11, PT, PT, R16, R11, R27 ;  /* 0x0000000b100b7210 */ /* 0x000fe40007ffe01b */
        /* <DEDUP_REMOVED lines=22> */
[----:B------:R-:W-:-:S03]  /*2460*/  IADD3 R33, PT, PT, R16, R33, R18 ;  /* 0x0000002110217210 */ /* 0x000fc60007ffe012 */
[----:B------:R-:W-:Y:S01]  /*2470*/  IMAD.IADD R32, R32, 0x1, R35 ;  /* 0x0000000120207824 */ /* 0x000fe200078e0223 */
[----:B------:R-:W-:-:S04]  /*2480*/  SHF.L.W.U32.HI R18, R34, 0x1, R34 ;  /* 0x0000000122127819 */ /* 0x000fc80000010e22 */
[----:B------:R-:W-:-:S04]  /*2490*/  LEA.HI R32, R33, R32, R33, 0x5 ;  /* 0x0000002021207211 */ /* 0x000fc800078f2821 */
[----:B------:R-:W-:Y:S02]  /*24a0*/  IADD3 R34, PT, PT, R16, R32, R19 ;  /* 0x0000002010227210 */ /* 0x000fe40007ffe013 */
[----:B------:R-:W-:Y:S02]  /*24b0*/  LOP3.LUT R16, R21, R26, R18, 0x96, !PT ;  /* 0x0000001a15107212 */ /* 0x000fe400078e9612 */
[----:B------:R-:W-:Y:S02]  /*24c0*/  SHF.L.W.U32.HI R7, R7, 0x1e, R7 ;  /* 0x0000001e07077819 */ /* 0x000fe40000010e07 */
[----:B------:R-:W-:Y:S02]  /*24d0*/  LOP3.LUT R19, R16, R19, RZ, 0x3c, !PT ;  /* 0x0000001310137212 */ /* 0x000fe400078e3cff */
[----:B------:R-:W-:Y:S02]  /*24e0*/  SHF.L.W.U32.HI R16, R13, 0x1, R13 ;  /* 0x000000010d107819 */ /* 0x000fe40000010e0d */
[----:B------:R-:W-:-:S02]  /*24f0*/  LEA.HI R13, R34, R11, R34, 0x5 ;  /* 0x0000000b220d7211 */ /* 0x000fc400078f2822 */
[----:B------:R-:W-:-:S04]  /*2500*/  LOP3.LUT R11, R33, R7, R10, 0x0, !PT ;  /* 0x00000007210b7212 */ /* 0x000fc800078e000a */
[----:B------:R-:W-:Y:S02]  /*2510*/  IADD3 R32, PT, PT, R24, R13, R11 ;  /* 0x0000000d18207210 */ /* 0x000fe40007ffe00b */
[----:B------:R-:W-:-:S04]  /*2520*/  LOP3.LUT R11, R25, R28, R16, 0x96, !PT ;  /* 0x0000001c190b7212 */ /* 0x000fc800078e9610 */
[----:B------:R-:W-:Y:S01]  /*2530*/  LOP3.LUT R24, R11, R24, RZ, 0x3c, !PT ;  /* 0x000000180b187212 */ /* 0x000fe200078e3cff */
[----:B------:R-:W-:Y:S01]  /*2540*/  IMAD.IADD R11, R17, 0x1, R32 ;  /* 0x00000001110b7824 */ /* 0x000fe200078e0220 */
[----:B------:R-:W-:Y:S02]  /*2550*/  SHF.L.W.U32.HI R33, R33, 0x1e, R33 ;  /* 0x0000001e21217819 */ /* 0x000fe40000010e21 */
[----:B------:R-:W-:Y:S02]  /*2560*/  SHF.L.W.U32.HI R20, R20, 0x1, R20 ;  /* 0x0000000114147819 */ /* 0x000fe40000010e14 */
[----:B------:R-:W-:Y:S02]  /*2570*/  LEA.HI R13, R11, R10, R11, 0x5 ;  /* 0x0000000a0b0d7211 */ /* 0x000fe400078f280b */
[----:B------:R-:W-:-:S04]  /*2580*/  LOP3.LUT R10, R34, R33, R7, 0x0, !PT ;  /* 0x00000021220a7212 */ /* 0x000fc800078e0007 */
[----:B------:R-:W-:Y:S02]  /*2590*/  IADD3 R32, PT, PT, R21, R13, R10 ;  /* 0x0000000d15207210 */ /* 0x000fe40007ffe00a */
        /* <DEDUP_REMOVED lines=8> */
[----:B------:R-:W-:Y:S02]  /*2620*/  LOP3.LUT R34, R12, R30, R19, 0x96, !PT ;  /* 0x0000001e0c227212 */ /* 0x000fe400078e9613 */
[----:B------:R-:W-:Y:S01]  /*2630*/  SHF.L.W.U32.HI R11, R11, 0x1e, R11 ;  /* 0x0000001e0b0b7819 */ /* 0x000fe20000010e0b */
[----:B------:R-:W-:Y:S01]  /*2640*/  IMAD.IADD R13, R17, 0x1, R36 ;  /* 0x00000001110d7824 */ /* 0x000fe200078e0224 */
[----:B------:R-:W-:Y:S02]  /*2650*/  LOP3.LUT R7, R34, R25, RZ, 0x3c, !PT ;  /* 0x0000001922077212 */ /* 0x000fe400078e3cff */
[----:B------:R-:W-:Y:S02]  /*2660*/  LOP3.LUT R34, R32, R11, R10, 0x0, !PT ;  /* 0x0000000b20227212 */ /* 0x000fe400078e000a */
[----:B------:R-:W-:Y:S02]  /*2670*/  LEA.HI R33, R13, R33, R13, 0x5 ;  /* 0x000000210d217211 */ /* 0x000fe400078f280d */
[----:B------:R-:W-:-:S02]  /*2680*/  SHF.L.W.U32.HI R24, R24, 0x1, R24 ;  /* 0x0000000118187819 */ /* 0x000fc40000010e18 */
[----:B------:R-:W-:Y:S02]  /*2690*/  IADD3 R36, PT, PT, R29, R33, R34 ;  /* 0x000000211d247210 */ /* 0x000fe40007ffe022 */
[----:B------:R-:W-:Y:S02]  /*26a0*/  LOP3.LUT R34, R15, R31, R24, 0x96, !PT ;  /* 0x0000001f0f227212 */ /* 0x000fe400078e9618 */
[----:B------:R-:W-:Y:S01]  /*26b0*/  SHF.L.W.U32.HI R32, R32, 0x1e, R32 ;  /* 0x0000001e20207819 */ /* 0x000fe20000010e20 */
[----:B------:R-:W-:Y:S01]  /*26c0*/  IMAD.IADD R33, R17, 0x1, R36 ;  /* 0x0000000111217824 */ /* 0x000fe200078e0224 */
[----:B------:R-:W-:Y:S02]  /*26d0*/  LOP3.LUT R25, R34, R29, RZ, 0x3c, !PT ;  /* 0x0000001d22197212 */ /* 0x000fe400078e3cff */
[----:B------:R-:W-:Y:S02]  /*26e0*/  SHF.L.W.U32.HI R29, R21, 0x1, R21 ;  /* 0x00000001151d7819 */ /* 0x000fe40000010e15 */
[----:B------:R-:W-:-:S02]  /*26f0*/  LEA.HI R10, R33, R10, R33, 0x5 ;  /* 0x0000000a210a7211 */ /* 0x000fc400078f2821 */
[----:B------:R-:W-:-:S04]  /*2700*/  LOP3.LUT R21, R13, R32, R11, 0x0, !PT ;  /* 0x000000200d157212 */ /* 0x000fc800078e000b */
[----:B------:R-:W-:Y:S02]  /*2710*/  IADD3 R10, PT, PT, R12, R10, R21 ;  /* 0x0000000a0c0a7210 */ /* 0x000fe40007ffe015 */
[----:B------:R-:W-:-:S04]  /*2720*/  LOP3.LUT R21, R14, R18, R29, 0x96, !PT ;  /* 0x000000120e157212 */ /* 0x000fc800078e961d */
[----:B------:R-:W-:Y:S02]  /*2730*/  LOP3.LUT R34, R21, R12, RZ, 0x3c, !PT ;  /* 0x0000000c15227212 */ /* 0x000fe400078e3cff */
[----:B------:R-:W2:Y:S01]  /*2740*/  LDL R21, [R1+0x70] ;  /* 0x0000700001157983 */ /* 0x000ea20000100800 */
[----:B------:R-:W-:Y:S01]  /*2750*/  IMAD.IADD R12, R17, 0x1, R10 ;  /* 0x00000001110c7824 */ /* 0x000fe200078e020a */
[----:B------:R-:W-:Y:S02]  /*2760*/  SHF.L.W.U32.HI R13, R13, 0x1e, R13 ;  /* 0x0000001e0d0d7819 */ /* 0x000fe40000010e0d */
[----:B------:R-:W-:Y:S02]  /*2770*/  SHF.L.W.U32.HI R7, R7, 0x1, R7 ;  /* 0x0000000107077819 */ /* 0x000fe40000010e07 */
[----:B------:R-:W-:Y:S02]  /*2780*/  LEA.HI R11, R12, R11, R12, 0x5 ;  /* 0x0000000b0c0b7211 */ /* 0x000fe400078f280c */
        /* <DEDUP_REMOVED lines=43> */
[----:B------:R-:W-:Y:S02]  /*2a40*/  SHF.L.W.U32.HI R35, R10, 0x1e, R10 ;  /* 0x0000001e0a237819 */ /* 0x000fe40000010e0a */
[----:B------:R-:W-:Y:S01]  /*2a50*/  LOP3.LUT R13, R13, R30, RZ, 0x3c, !PT ;  /* 0x0000001e0d0d7212 */ /* 0x000fe200078e3cff */
[----:B------:R-:W-:Y:S01]  /*2a60*/  IMAD.IADD R30, R17, 0x1, R34 ;  /* 0x00000001111e7824 */ /* 0x000fe200078e0222 */
[----:B------:R-:W-:Y:S02]  /*2a70*/  LOP3.LUT R10, R33, R35, R14, 0x0, !PT ;  /* 0x00000023210a7212 */ /* 0x000fe400078e000e */
[----:B------:R-:W-:Y:S02]  /*2a80*/  SHF.L.W.U32.HI R28, R28, 0x1, R28 ;  /* 0x000000011c1c7819 */ /* 0x000fe40000010e1c */
[----:B------:R-:W-:-:S04]  /*2a90*/  LEA.HI R15, R30, R15, R30, 0x5 ;  /* 0x0000000f1e0f7211 */ /* 0x000fc800078f281e */
        /* <DEDUP_REMOVED lines=51> */
[----:B------:R-:W-:Y:S02]  /*2dd0*/  SHF.L.W.U32.HI R35, R35, 0x1e, R35 ;  /* 0x0000001e23237819 */ /* 0x000fe40000010e23 */
[----:B------:R-:W-:Y:S02]  /*2de0*/  LOP3.LUT R29, R10, R29, RZ, 0x3c, !PT ;  /* 0x0000001d0a1d7212 */ /* 0x000fe400078e3cff */
[----:B------:R-:W-:Y:S02]  /*2df0*/  LEA.HI R14, R37, R14, R37, 0x5 ;  /* 0x0000000e250e7211 */ /* 0x000fe400078f2825 */
[----:B------:R-:W-:-:S04]  /*2e00*/  LOP3.LUT R10, R30, R35, R13, 0x0, !PT ;  /* 0x000000231e0a7212 */ /* 0x000fc800078e000d */
[----:B------:R-:W-:Y:S02]  /*2e10*/  IADD3 R10, PT, PT, R7, R14, R10 ;  /* 0x0000000e070a7210 */ /* 0x000fe40007ffe00a */
[----:B------:R-:W3:Y:S01]  /*2e20*/  LDL.64 R14, [R1+0x48] ;  /* 0x00004800010e7983 */ /* 0x000ee20000100a00 */
[----:B------:R-:W-:-:S04]  /*2e30*/  SHF.L.W.U32.HI R19, R19, 0x1, R19 ;  /* 0x0000000113137819 */ /* 0x000fc80000010e13 */
[----:B------:R-:W-:-:S04]  /*2e40*/  LOP3.LUT R34, R12, R18, R19, 0x96, !PT ;  /* 0x000000120c227212 */ /* 0x000fc800078e9613 */
[----:B------:R-:W-:Y:S01]  /*2e50*/  LOP3.LUT R34, R34, R7, RZ, 0x3c, !PT ;  /* 0x0000000722227212 */ /* 0x000fe200078e3cff */
[----:B------:R-:W-:Y:S01]  /*2e60*/  IMAD.IADD R7, R17, 0x1, R10 ;  /* 0x0000000111077824 */ /* 0x000fe200078e020a */
[----:B------:R-:W-:-:S04]  /*2e70*/  SHF.L.W.U32.HI R10, R30, 0x1e, R30 ;  /* 0x0000001e1e0a7819 */ /* 0x000fc80000010e1e */
[----:B------:R-:W-:Y:S02]  /*2e80*/  LEA.HI R13, R7, R13, R7, 0x5 ;  /* 0x0000000d070d7211 */ /* 0x000fe400078f2807 */
[----:B------:R-:W-:-:S04]  /*2e90*/  LOP3.LUT R30, R37, R10, R35, 0x0, !PT ;  /* 0x0000000a251e7212 */ /* 0x000fc800078e0023 */
[----:B------:R-:W-:-:S05]  /*2ea0*/  IADD3 R30, PT, PT, R25, R13, R30 ;  /* 0x0000000d191e7210 */ /* 0x000fca0007ffe01e */
[----:B------:R-:W-:Y:S01]  /*2eb0*/  IMAD.IADD R17, R17, 0x1, R30 ;  /* 0x0000000111117824 */ /* 0x000fe200078e021e */
[----:B------:R-:W-:-:S04]  /*2ec0*/  SHF.L.W.U32.HI R30, R37, 0x1e, R37 ;  /* 0x0000001e251e7819 */ /* 0x000fc80000010e25 */
[C---:B------:R-:W-:Y:S02]  /*2ed0*/  LOP3.LUT R36, R7.reuse, R30, R10, 0x96, !PT ;  /* 0x0000001e07247212 */ /* 0x040fe400078e960a */
[----:B------:R-:W-:-:S03]  /*2ee0*/  SHF.L.W.U32.HI R7, R7, 0x1e, R7 ;  /* 0x0000001e07077819 */ /* 0x000fc60000010e07 */
[----:B------:R-:W-:Y:S01]  /*2ef0*/  IMAD.IADD R36, R35, 0x1, R36 ;  /* 0x0000000123247824 */ /* 0x000fe200078e0224 */
[----:B------:R-:W-:-:S04]  /*2f00*/  LOP3.LUT R13, R17, R7, R30, 0x96, !PT ;  /* 0x00000007110d7212 */ /* 0x000fc800078e961e */
[C---:B------:R-:W-:Y:S01]  /*2f10*/  LEA.HI R36, R17.reuse, R36, R17, 0x5 ;  /* 0x0000002411247211 */ /* 0x040fe200078f2811 */
[----:B------:R-:W-:Y:S01]  /*2f20*/  IMAD.IADD R13, R10, 0x1, R13 ;  /* 0x000000010a0d7824 */ /* 0x000fe200078e020d */
[----:B------:R-:W-:Y:S02]  /*2f30*/  SHF.L.W.U32.HI R10, R17, 0x1e, R17 ;  /* 0x0000001e110a7819 */ /* 0x000fe40000010e11 */
[----:B--2---:R-:W-:-:S04]  /*2f40*/  IADD3 R36, PT, PT, R21, R36, R12 ;  /* 0x0000002415247210 */ /* 0x004fc80007ffe00c */
[----:B------:R-:W-:-:S05]  /*2f50*/  LOP3.LUT R17, R36, R10, R7, 0x96, !PT ;  /* 0x0000000a24117212 */ /* 0x000fca00078e9607 */
[----:B------:R-:W-:Y:S01]  /*2f60*/  IMAD.IADD R30, R30, 0x1, R17 ;  /* 0x000000011e1e7824 */ /* 0x000fe200078e0211 */
[C-C-:B------:R-:W-:Y:S02]  /*2f70*/  LEA.HI R17, R36.reuse, R13, R36.reuse, 0x5 ;  /* 0x0000000d24117211 */ /* 0x140fe400078f2824 */
[----:B------:R-:W-:Y:S02]  /*2f80*/  SHF.L.W.U32.HI R13, R36, 0x1e, R36 ;  /* 0x0000001e240d7819 */ /* 0x000fe40000010e24 */
[----:B------:R-:W-:-:S04]  /*2f90*/  IADD3 R35, PT, PT, R21, R17, R11 ;  /* 0x0000001115237210 */ /* 0x000fc80007ffe00b */
[C---:B------:R-:W-:Y:S02]  /*2fa0*/  LOP3.LUT R36, R35.reuse, R13, R10, 0x96, !PT ;  /* 0x0000000d23247212 */ /* 0x040fe400078e960a */
[----:B------:R-:W-:-:S03]  /*2fb0*/  LEA.HI R30, R35, R30, R35, 0x5 ;  /* 0x0000001e231e7211 */ /* 0x000fc600078f2823 */
[----:B------:R-:W-:Y:S01]  /*2fc0*/  IMAD.IADD R17, R7, 0x1, R36 ;  /* 0x0000000107117824 */ /* 0x000fe200078e0224 */
        /* <DEDUP_REMOVED lines=17> */
[C---:B------:R-:W-:Y:S02]  /*30e0*/  LEA.HI R35, R7.reuse, R35, R7, 0x5 ;  /* 0x0000002307237211 */ /* 0x040fe400078f2807 */
[----:B------:R-:W-:Y:S02]  /*30f0*/  LOP3.LUT R17, R7, R30, R13, 0x96, !PT ;  /* 0x0000001e07117212 */ /* 0x000fe400078e960d */
[----:B------:R-:W-:Y:S02]  /*3100*/  IADD3 R18, PT, PT, R21, R35, R18 ;  /* 0x0000002315127210 */ /* 0x000fe40007ffe012 */
[----:B------:R-:W-:Y:S01]  /*3110*/  SHF.L.W.U32.HI R7, R7, 0x1e, R7 ;  /* 0x0000001e07077819 */ /* 0x000fe20000010e07 */
[----:B------:R-:W-:-:S03]  /*3120*/  IMAD.IADD R17, R10, 0x1, R17 ;  /* 0x000000010a117824 */ /* 0x000fc600078e0211 */
[C---:B------:R-:W-:Y:S02]  /*3130*/  LOP3.LUT R36, R18.reuse, R7, R30, 0x96, !PT ;  /* 0x0000000712247212 */ /* 0x040fe400078e961e */
[----:B------:R-:W-:-:S03]  /*3140*/  LEA.HI R10, R18, R17, R18, 0x5 ;  /* 0x00000011120a7211 */ /* 0x000fc600078f2812 */
[----:B------:R-:W-:Y:S01]  /*3150*/  IMAD.IADD R13, R13, 0x1, R36 ;  /* 0x000000010d0d7824 */ /* 0x000fe200078e0224 */
[C---:B------:R-:W-:Y:S02]  /*3160*/  IADD3 R10, PT, PT, R21.reuse, R10, R31 ;  /* 0x0000000a150a7210 */ /* 0x040fe40007ffe01f */
[----:B------:R-:W-:Y:S02]  /*3170*/  SHF.L.W.U32.HI R18, R18, 0x1e, R18 ;  /* 0x0000001e12127819 */ /* 0x000fe40000010e12 */
[C---:B------:R-:W-:Y:S02]  /*3180*/  LEA.HI R36, R10.reuse, R13, R10, 0x5 ;  /* 0x0000000d0a247211 */ /* 0x040fe400078f280a */
[----:B------:R-:W-:Y:S02]  /*3190*/  LOP3.LUT R13, R10, R18, R7, 0x96, !PT ;  /* 0x000000120a0d7212 */ /* 0x000fe400078e9607 */
[----:B------:R-:W-:-:S03]  /*31a0*/  IADD3 R17, PT, PT, R21, R36, R33 ;  /* 0x0000002415117210 */ /* 0x000fc60007ffe021 */
[----:B------:R-:W-:Y:S01]  /*31b0*/  IMAD.IADD R30, R30, 0x1, R13 ;  /* 0x000000011e1e7824 */ /* 0x000fe200078e020d */
[----:B------:R-:W-:-:S04]  /*31c0*/  SHF.L.W.U32.HI R13, R10, 0x1e, R10 ;  /* 0x0000001e0a0d7819 */ /* 0x000fc80000010e0a */
[C---:B------:R-:W-:Y:S02]  /*31d0*/  LOP3.LUT R10, R17.reuse, R13, R18, 0x96, !PT ;  /* 0x0000000d110a7212 */ /* 0x040fe400078e9612 */
[----:B------:R-:W-:-:S03]  /*31e0*/  LEA.HI R30, R17, R30, R17, 0x5 ;  /* 0x0000001e111e7211 */ /* 0x000fc600078f2811 */
[----:B------:R-:W-:Y:S01]  /*31f0*/  IMAD.IADD R36, R7, 0x1, R10 ;  /* 0x0000000107247824 */ /* 0x000fe200078e020a */
[----:B------:R-:W-:Y:S02]  /*3200*/  IADD3 R7, PT, PT, R21, R30, R16 ;  /* 0x0000001e15077210 */ /* 0x000fe40007ffe010 */
[----:B------:R-:W-:Y:S02]  /*3210*/  SHF.L.W.U32.HI R10, R17, 0x1e, R17 ;  /* 0x0000001e110a7819 */ /* 0x000fe40000010e11 */
[C---:B------:R-:W-:Y:S02]  /*3220*/  LEA.HI R36, R7.reuse, R36, R7, 0x5 ;  /* 0x0000002407247211 */ /* 0x040fe400078f2807 */
[C---:B------:R-:W-:Y:S02]  /*3230*/  LOP3.LUT R17, R7.reuse, R10, R13, 0x96, !PT ;  /* 0x0000000a07117212 */ /* 0x040fe400078e960d */
[----:B------:R-:W-:-:S03]  /*3240*/  SHF.L.W.U32.HI R7, R7, 0x1e, R7 ;  /* 0x0000001e07077819 */ /* 0x000fc60000010e07 */
[----:B------:R-:W-:Y:S01]  /*3250*/  IMAD.IADD R17, R18, 0x1, R17 ;  /* 0x0000000112117824 */ /* 0x000fe200078e0211 */
[----:B------:R-:W-:-:S04]  /*3260*/  IADD3 R18, PT, PT, R21, R36, R20 ;  /* 0x0000002415127210 */ /* 0x000fc80007ffe014 */
[C---:B------:R-:W-:Y:S02]  /*3270*/  LOP3.LUT R36, R18.reuse, R7, R10, 0x96, !PT ;  /* 0x0000000712247212 */ /* 0x040fe400078e960a */
[----:B------:R-:W-:-:S03]  /*3280*/  LEA.HI R30, R18, R17, R18, 0x5 ;  /* 0x00000011121e7211 */ /* 0x000fc600078f2812 */
[----:B------:R-:W-:Y:S01]  /*3290*/  IMAD.IADD R36, R13, 0x1, R36 ;  /* 0x000000010d247824 */ /* 0x000fe200078e0224 */
[----:B------:R-:W-:Y:S02]  /*32a0*/  IADD3 R13, PT, PT, R21, R30, R19 ;  /* 0x0000001e150d7210 */ /* 0x000fe40007ffe013 */
[----:B------:R-:W-:Y:S02]  /*32b0*/  SHF.L.W.U32.HI R30, R24, 0x1, R24 ;  /* 0x00000001181e7819 */ /* 0x000fe40000010e18 */
[----:B------:R-:W-:Y:S02]  /*32c0*/  SHF.L.W.U32.HI R18, R18, 0x1e, R18 ;  /* 0x0000001e12127819 */ /* 0x000fe40000010e12 */
[----:B------:R-:W-:Y:S02]  /*32d0*/  LOP3.LUT R24, R11, R31, R30, 0x96, !PT ;  /* 0x0000001f0b187212 */ /* 0x000fe400078e961e */
[C---:B------:R-:W-:Y:S02]  /*32e0*/  LEA.HI R17, R13.reuse, R36, R13, 0x5 ;  /* 0x000000240d117211 */ /* 0x040fe400078f280d */
[----:B------:R-:W-:-:S02]  /*32f0*/  LOP3.LUT R31, R13, R18, R7, 0x96, !PT ;  /* 0x000000120d1f7212 */ /* 0x000fc400078e9607 */
[----:B------:R-:W-:Y:S02]  /*3300*/  IADD3 R17, PT, PT, R21, R17, R30 ;  /* 0x0000001115117210 */ /* 0x000fe40007ffe01e */
[----:B------:R-:W-:Y:S01]  /*3310*/  SHF.L.W.U32.HI R13, R13, 0x1e, R13 ;  /* 0x0000001e0d0d7819 */ /* 0x000fe20000010e0d */
[----:B------:R-:W-:Y:S01]  /*3320*/  IMAD.IADD R10, R10, 0x1, R31 ;  /* 0x000000010a0a7824 */ /* 0x000fe200078e021f */
[----:B------:R-:W-:Y:S02]  /*3330*/  SHF.L.W.U32.HI R30, R29, 0x1, R29 ;  /* 0x000000011d1e7819 */ /* 0x000fe40000010e1d */
[C---:B------:R-:W-:Y:S02]  /*3340*/  LOP3.LUT R36, R17.reuse, R13, R18, 0x96, !PT ;  /* 0x0000000d11247212 */ /* 0x040fe400078e9612 */
[C-C-:B------:R-:W-:Y:S02]  /*3350*/  LEA.HI R29, R17.reuse, R10, R17.reuse, 0x5 ;  /* 0x0000000a111d7211 */ /* 0x140fe400078f2811 */
[----:B------:R-:W-:Y:S01]  /*3360*/  SHF.L.W.U32.HI R10, R17, 0x1e, R17 ;  /* 0x0000001e110a7819 */ /* 0x000fe20000010e11 */
[----:B------:R-:W-:Y:S01]  /*3370*/  IMAD.IADD R36, R7, 0x1, R36 ;  /* 0x0000000107247824 */ /* 0x000fe200078e0224 */
[----:B------:R-:W-:-:S02]  /*3380*/  IADD3 R7, PT, PT, R21, R29, R30 ;  /* 0x0000001d15077210 */ /* 0x000fc40007ffe01e */
[----:B------:R-:W-:Y:S02]  /*3390*/  LOP3.LUT R24, R24, R25, RZ, 0x3c, !PT ;  /* 0x0000001918187212 */ /* 0x000fe400078e3cff */
[C---:B------:R-:W-:Y:S02]  /*33a0*/  LOP3.LUT R25, R7.reuse, R10, R13, 0x96, !PT ;  /* 0x0000000a07197212 */ /* 0x040fe400078e960d */
[----:B------:R-:W-:Y:S02]  /*33b0*/  SHF.L.W.U32.HI R17, R34, 0x1, R34 ;  /* 0x0000000122117819 */ /* 0x000fe40000010e22 */
[C---:B------:R-:W-:Y:S01]  /*33c0*/  LEA.HI R36, R7.reuse, R36, R7, 0x5 ;  /* 0x0000002407247211 */ /* 0x040fe200078f2807 */
[----:B------:R-:W-:Y:S01]  /*33d0*/  IMAD.IADD R29, R18, 0x1, R25 ;  /* 0x00000001121d7824 */ /* 0x000fe200078e0219 */
[----:B------:R-:W-:Y:S02]  /*33e0*/  SHF.L.W.U32.HI R7, R7, 0x1e, R7 ;  /* 0x0000001e07077819 */ /* 0x000fe40000010e07 */
[----:B------:R-:W-:-:S02]  /*33f0*/  IADD3 R36, PT, PT, R21, R36, R17 ;  /* 0x0000002415247210 */ /* 0x000fc40007ffe011 */
[----:B------:R-:W-:Y:S02]  /*3400*/  LOP3.LUT R33, R32, R33, R30, 0x96, !PT ;  /* 0x0000002120217212 */ /* 0x000fe400078e961e */
[----:B------:R-:W-:Y:S02]  /*3410*/  SHF.L.W.U32.HI R25, R24, 0x1, R24 ;  /* 0x0000000118197819 */ /* 0x000fe40000010e18 */
[C---:B------:R-:W-:Y:S02]  /*3420*/  LEA.HI R24, R36.reuse, R29, R36, 0x5 ;  /* 0x0000001d24187211 */ /* 0x040fe400078f2824 */
[C---:B------:R-:W-:Y:S02]  /*3430*/  LOP3.LUT R18, R36.reuse, R7, R10, 0x96, !PT ;  /* 0x0000000724127212 */ /* 0x040fe400078e960a */
[----:B------:R-:W-:Y:S02]  /*3440*/  LOP3.LUT R33, R33, R12, RZ, 0x3c, !PT ;  /* 0x0000000c21217212 */ /* 0x000fe400078e3cff */
[----:B------:R-:W-:Y:S01]  /*3450*/  SHF.L.W.U32.HI R12, R36, 0x1e, R36 ;  /* 0x0000001e240c7819 */ /* 0x000fe20000010e24 */
[----:B------:R-:W-:Y:S01]  /*3460*/  IMAD.IADD R13, R13, 0x1, R18 ;  /* 0x000000010d0d7824 */ /* 0x000fe200078e0212 */
[----:B------:R-:W-:-:S02]  /*3470*/  IADD3 R24, PT, PT, R21, R24, R25 ;  /* 0x0000001815187210 */ /* 0x000fc40007ffe019 */
[----:B------:R-:W-:Y:S02]  /*3480*/  SHF.L.W.U32.HI R18, R33, 0x1, R33 ;  /* 0x0000000121127819 */ /* 0x000fe40000010e21 */
[C---:B------:R-:W-:Y:S02]  /*3490*/  LOP3.LUT R29, R24.reuse, R12, R7, 0x96, !PT ;  /* 0x0000000c181d7212 */ /* 0x040fe400078e9607 */
[----:B------:R-:W-:Y:S02]  /*34a0*/  LEA.HI R13, R24, R13, R24, 0x5 ;  /* 0x0000000d180d7211 */ /* 0x000fe400078f2818 */
[----:B------:R-:W-:Y:S01]  /*34b0*/  LOP3.LUT R16, R26, R16, R17, 0x96, !PT ;  /* 0x000000101a107212 */ /* 0x000fe200078e9611 */
[----:B------:R-:W-:Y:S01]  /*34c0*/  IMAD.IADD R29, R10, 0x1, R29 ;  /* 0x000000010a1d7824 */ /* 0x000fe200078e021d */
[----:B------:R-:W-:Y:S02]  /*34d0*/  IADD3 R10, PT, PT, R21, R13, R18 ;  /* 0x0000000d150a7210 */ /* 0x000fe40007ffe012 */
[----:B------:R-:W-:-:S02]  /*34e0*/  LOP3.LUT R16, R16, R11, RZ, 0x3c, !PT ;  /* 0x0000000b10107212 */ /* 0x000fc400078e3cff */
[----:B------:R-:W-:Y:S02]  /*34f0*/  SHF.L.W.U32.HI R11, R24, 0x1e, R24 ;  /* 0x0000001e180b7819 */ /* 0x000fe40000010e18 */
[C---:B------:R-:W-:Y:S02]  /*3500*/  LEA.HI R29, R10.reuse, R29, R10, 0x5 ;  /* 0x0000001d0a1d7211 */ /* 0x040fe400078f280a */
[----:B------:R-:W-:Y:S02]  /*3510*/  LOP3.LUT R24, R10, R11, R12, 0x96, !PT ;  /* 0x0000000b0a187212 */ /* 0x000fe400078e960c */
[----:B------:R-:W-:Y:S02]  /*3520*/  LEA.HI R16, R16, R29, R16, 0x1 ;  /* 0x0000001d10107211 */ /* 0x000fe400078f0810 */
[----:B------:R-:W-:Y:S01]  /*3530*/  LOP3.LUT R25, R28, R20, R25, 0x96, !PT ;  /* 0x000000141c197212 */ /* 0x000fe200078e9619 */
[----:B------:R-:W-:Y:S02]  /*3540*/  IMAD.IADD R24, R7, 0x1, R24 ;  /* 0x0000000107187824 */ /* 0x000fe400078e0218 */
[----:B------:R-:W-:Y:S01]  /*3550*/  IMAD.IADD R13, R21, 0x1, R16 ;  /* 0x00000001150d7824 */ /* 0x000fe200078e0210 */
        /* <DEDUP_REMOVED lines=8> */
[----:B------:R-:W-:-:S04]  /*35e0*/  LOP3.LUT R19, R19, R26, RZ, 0x3c, !PT ;  /* 0x0000001a13137212 */ /* 0x000fc800078e3cff */
[----:B------:R-:W-:-:S04]  /*35f0*/  LEA.HI R12, R24, R7, R24, 0x5 ;  /* 0x00000007180c7211 */ /* 0x000fc800078f2818 */
[----:B------:R-:W-:Y:S01]  /*3600*/  LEA.HI R19, R19, R12, R19, 0x1 ;  /* 0x0000000c13137211 */ /* 0x000fe200078f0813 */
[----:B------:R-:W-:Y:S01]  /*3610*/  IMAD.IADD R10, R6, 0x1, R11 ;  /* 0x00000001060a7824 */ /* 0x000fe200078e020b */
[----:B---3--:R-:W-:Y:S01]  /*3620*/  IADD3 R12, P1, PT, R14, 0x200, RZ ;  /* 0x000002000e0c7810 */ /* 0x008fe20007f3e0ff */
[----:B------:R-:W-:Y:S01]  /*3630*/  IMAD.IADD R7, R3, 0x1, R16 ;  /* 0x0000000103077824 */ /* 0x000fe200078e0210 */
[----:B------:R-:W-:Y:S01]  /*3640*/  LEA.HI R6, R13, R2, R13, 0x1e ;  /* 0x000000020d067211 */ /* 0x000fe200078ff00d */
[----:B------:R-:W-:Y:S01]  /*3650*/  IMAD.IADD R5, R5, 0x1, R24 ;  /* 0x0000000105057824 */ /* 0x000fe200078e0218 */
[----:B------:R-:W-:Y:S01]  /*3660*/  IADD3 R4, PT, PT, R4, R19, R21 ;  /* 0x0000001304047210 */ /* 0x000fe20007ffe015 */
[----:B------:R-:W-:Y:S01]  /*3670*/  IMAD.X R13, RZ, RZ, R15, P1 ;  /* 0x000000ffff0d7224 */ /* 0x000fe200008e060f */
[----:B------:R0:W-:Y:S04]  /*3680*/  STL [R1+0x60], R10 ;  /* 0x0000600a01007387 */ /* 0x0001e80000100800 */
[----:B------:R0:W-:Y:S04]  /*3690*/  STL.64 [R1+0x58], R6 ;  /* 0x0000580601007387 */ /* 0x0001e80000100a00 */
[----:B------:R0:W-:Y:S04]  /*36a0*/  STL.64 [R1+0x50], R4 ;  /* 0x0000500401007387 */ /* 0x0001e80000100a00 */
[----:B------:R0:W-:Y:S04]  /*36b0*/  STL.64 [R1+0x48], R12 ;  /* 0x0000480c01007387 */ /* 0x0001e80000100a00 */
[----:B------:R0:W-:Y:S01]  /*36c0*/  STL [R1+0x40], RZ ;  /* 0x000040ff01007387 */ /* 0x0001e20000100800 */
[----:B------:R-:W-:-:S07]  /*36d0*/  IMAD.MOV.U32 R2, RZ, RZ, RZ ;  /* 0x000000ffff027224 */ /* 0x000fce00078e00ff */
.L_x_9:
[----:B------:R-:W-:Y:S05]  /*36e0*/  BSYNC.RECONVERGENT B1 ;  /* 0x0000000000017941 */ /* 0x000fea0003800200 */
.L_x_8:
[----:B------:R-:W-:Y:S01]  /*36f0*/  VIADD R0, R0, 0x1 ;  /* 0x0000000100007836 */ /* 0x000fe20000000000 */
[----:B------:R-:W-:Y:S06]  /*3700*/  @P0 BRA `(.L_x_10) ;  /* 0xffffffcc00dc0947 */ /* 0x000fec000383ffff */
[----:B------:R-:W-:Y:S05]  /*3710*/  BSYNC.RECONVERGENT B0 ;  /* 0x0000000000007941 */ /* 0x000fea0003800200 */
.L_x_7:
[----:B------:R-:W-:Y:S01]  /*3720*/  ISETP.GT.U32.AND P0, PT, R2, 0x37, PT ;  /* 0x000000370200780c */ /* 0x000fe20003f04070 */
[----:B------:R-:W-:-:S12]  /*3730*/  BSSY.RECONVERGENT B0, `(.L_x_11) ;  /* 0x00003b3000007945 */ /* 0x000fd80003800200 */
[----:B------:R-:W-:Y:S05]  /*3740*/  @P0 BRA `(.L_x_12) ;  /* 0x0000000400340947 */ /* 0x000fea0003800000 */
[----:B------:R-:W-:Y:S01]  /*3750*/  IMAD.MOV.U32 R0, RZ, RZ, 0x80 ;  /* 0x00000080ff007424 */ /* 0x000fe200078e00ff */
[----:B------:R-:W-:Y:S01]  /*3760*/  ISETP.NE.AND P0, PT, R2, 0x37, PT ;  /* 0x000000370200780c */ /* 0x000fe20003f05270 */
[----:B------:R-:W-:Y:S01]  /*3770*/  IMAD.IADD R3, R1, 0x1, R2 ;  /* 0x0000000101037824 */ /* 0x000fe200078e0202 */
[----:B------:R-:W-:Y:S04]  /*3780*/  BSSY.RECONVERGENT B1, `(.L_x_13) ;  /* 0x0000048000017945 */ /* 0x000fe80003800200 */
[----:B------:R1:W-:Y:S07]  /*3790*/  STL.U8 [R3], R0 ;  /* 0x0000000003007387 */ /* 0x0003ee0000100000 */
[----:B------:R-:W-:Y:S05]  /*37a0*/  @!P0 BRA `(.L_x_14) ;  /* 0x0000000400148947 */ /* 0x000fea0003800000 */
[C---:B------:R-:W-:Y:S01]  /*37b0*/  ISETP.GT.U32.AND P1, PT, R2.reuse, 0x27, PT ;  /* 0x000000270200780c */ /* 0x040fe20003f24070 */
[----:B------:R-:W-:Y:S01]  /*37c0*/  BSSY.RECONVERGENT B2, `(.L_x_15) ;  /* 0x0000020000027945 */ /* 0x000fe20003800200 */
[----:B0-----:R-:W-:-:S04]  /*37d0*/  IADD3 R4, PT, PT, -R2, 0x37, RZ ;  /* 0x0000003702047810 */ /* 0x001fc80007ffe1ff */
[----:B------:R-:W-:-:S04]  /*37e0*/  LOP3.LUT R5, R4, 0xf, RZ, 0xc0, !PT ;  /* 0x0000000f04057812 */ /* 0x000fc800078ec0ff */
[----:B------:R-:W-:-:S03]  /*37f0*/  ISETP.NE.AND P0, PT, R5, RZ, PT ;  /* 0x000000ff0500720c */ /* 0x000fc60003f05270 */
[----:B------:R-:W-:Y:S10]  /*3800*/  @P1 BRA `(.L_x_16) ;  /* 0x00000000006c1947 */ /* 0x000ff40003800000 */
[----:B-1----:R-:W-:Y:S01]  /*3810*/  LOP3.LUT R0, R4, 0xffff, RZ, 0xc0, !PT ;  /* 0x0000ffff04007812 */ /* 0x002fe200078ec0ff */
[----:B------:R-:W-:-:S03]  /*3820*/  VIADD R3, R3, 0x8 ;  /* 0x0000000803037836 */ /* 0x000fc60000000000 */
[----:B------:R-:W-:-:S05]  /*3830*/  SHF.R.U32.HI R0, RZ, 0x4, R0 ;  /* 0x00000004ff007819 */ /* 0x000fca0000011600 */
[----:B------:R-:W-:-:S05]  /*3840*/  IMAD.SHL.U32 R0, R0, 0x10, RZ ;  /* 0x0000001000007824 */ /* 0x000fca00078e00ff */
[----:B------:R-:W-:-:S05]  /*3850*/  LOP3.LUT R0, R0, 0x30, RZ, 0xe2, !PT ;  /* 0x0000003000007812 */ /* 0x000fca00078ee2ff */
[----:B------:R-:W-:-:S07]  /*3860*/  IMAD.MOV R0, RZ, RZ, -R0 ;  /* 0x000000ffff007224 */ /* 0x000fce00078e0a00 */
.L_x_17:
[----:B------:R-:W-:Y:S01]  /*3870*/  VIADD R0, R0, 0x10 ;  /* 0x0000001000007836 */ /* 0x000fe20000000000 */
[----:B------:R-:W-:Y:S01]  /*3880*/  STL.U8 [R3+-0x7], RZ ;  /* 0xfffff9ff03007387 */ /* 0x000fe20000100000 */
[----:B------:R-:W-:-:S03]  /*3890*/  VIADD R2, R2, 0x10 ;  /* 0x0000001002027836 */ /* 0x000fc60000000000 */
[----:B------:R-:W-:Y:S01]  /*38a0*/  ISETP.NE.AND P1, PT, R0, RZ, PT ;  /* 0x000000ff0000720c */ /* 0x000fe20003f25270 */
[----:B------:R-:W-:Y:S04]  /*38b0*/  STL.U8 [R3+-0x6], RZ ;  /* 0xfffffaff03007387 */ /* 0x000fe80000100000 */
[----:B------:R-:W-:Y:S04]  /*38c0*/  STL.U8 [R3+-0x5], RZ ;  /* 0xfffffbff03007387 */ /* 0x000fe80000100000 */
[----:B------:R-:W-:Y:S04]  /*38d0*/  STL.U8 [R3+-0x4], RZ ;  /* 0xfffffcff03007387 */ /* 0x000fe80000100000 */
[----:B------:R-:W-:Y:S04]  /*38e0*/  STL.U8 [R3+-0x3], RZ ;  /* 0xfffffdff03007387 */ /* 0x000fe80000100000 */
[----:B------:R-:W-:Y:S04]  /*38f0*/  STL.U8 [R3+-0x2], RZ ;  /* 0xfffffeff03007387 */ /* 0x000fe80000100000 */
[----:B------:R-:W-:Y:S04]  /*3900*/  STL.U8 [R3+-0x1], RZ ;  /* 0xffffffff03007387 */ /* 0x000fe80000100000 */
[----:B------:R-:W-:Y:S04]  /*3910*/  STL.U8 [R3], RZ ;  /* 0x000000ff03007387 */ /* 0x000fe80000100000 */
[----:B------:R-:W-:Y:S04]  /*3920*/  STL.U8 [R3+0x1], RZ ;  /* 0x000001ff03007387 */ /* 0x000fe80000100000 */
[----:B------:R-:W-:Y:S04]  /*3930*/  STL.U8 [R3+0x2], RZ ;  /* 0x000002ff03007387 */ /* 0x000fe80000100000 */
[----:B------:R-:W-:Y:S04]  /*3940*/  STL.U8 [R3+0x3], RZ ;  /* 0x000003ff03007387 */ /* 0x000fe80000100000 */
[----:B------:R-:W-:Y:S04]  /*3950*/  STL.U8 [R3+0x4], RZ ;  /* 0x000004ff03007387 */ /* 0x000fe80000100000 */
[----:B------:R-:W-:Y:S04]  /*3960*/  STL.U8 [R3+0x5], RZ ;  /* 0x000005ff03007387 */ /* 0x000fe80000100000 */
[----:B------:R-:W-:Y:S04]  /*3970*/  STL.U8 [R3+0x6], RZ ;  /* 0x000006ff03007387 */ /* 0x000fe80000100000 */
[----:B------:R-:W-:Y:S04]  /*3980*/  STL.U8 [R3+0x7], RZ ;  /* 0x000007ff03007387 */ /* 0x000fe80000100000 */
[----:B------:R0:W-:Y:S02]  /*3990*/  STL.U8 [R3+0x8], RZ ;  /* 0x000008ff03007387 */ /* 0x0001e40000100000 */
[----:B0-----:R-:W-:Y:S01]  /*39a0*/  VIADD R3, R3, 0x10 ;  /* 0x0000001003037836 */ /* 0x001fe20000000000 */
[----:B------:R-:W-:Y:S06]  /*39b0*/  @P1 BRA `(.L_x_17) ;  /* 0xfffffffc00ac1947 */ /* 0x000fec000383ffff */
.L_x_16:
[----:B------:R-:W-:Y:S05]  /*39c0*/  BSYNC.RECONVERGENT B2 ;  /* 0x0000000000027941 */ /* 0x000fea0003800200 */
.L_x_15:
[----:B------:R-:W-:Y:S05]  /*39d0*/  @!P0 BRA `(.L_x_14) ;  /* 0x0000000000888947 */ /* 0x000fea0003800000 */
[----:B------:R-:W-:Y:S01]  /*39e0*/  ISETP.GE.U32.AND P0, PT, R5, 0x8, PT ;  /* 0x000000080500780c */ /* 0x000fe20003f06070 */
[----:B------:R-:W-:Y:S01]  /*39f0*/  BSSY.RECONVERGENT B2, `(.L_x_18) ;  /* 0x000000e000027945 */ /* 0x000fe20003800200 */
[----:B-1----:R-:W-:-:S04]  /*3a00*/  LOP3.LUT R3, R4, 0x7, RZ, 0xc0, !PT ;  /* 0x0000000704037812 */ /* 0x002fc800078ec0ff */
[----:B------:R-:W-:-:S07]  /*3a10*/  ISETP.NE.AND P1, PT, R3, RZ, PT ;  /* 0x000000ff0300720c */ /* 0x000fce0003f25270 */
[----:B------:R-:W-:Y:S06]  /*3a20*/  @!P0 BRA `(.L_x_19) ;  /* 0x0000000000288947 */ /* 0x000fec0003800000 */
[----:B------:R-:W-:Y:S02]  /*3a30*/  IMAD.IADD R0, R1, 0x1, R2 ;  /* 0x0000000101007824 */ /* 0x000fe400078e0202 */
[----:B------:R-:W-:-:S03]  /*3a40*/  VIADD R2, R2, 0x8 ;  /* 0x0000000802027836 */ /* 0x000fc60000000000 */
[----:B------:R0:W-:Y:S04]  /*3a50*/  STL.U8 [R0+0x1], RZ ;  /* 0x000001ff00007387 */ /* 0x0001e80000100000 */
[----:B------:R0:W-:Y:S04]  /*3a60*/  STL.U8 [R0+0x2], RZ ;  /* 0x000002ff00007387 */ /* 0x0001e80000100000 */
[----:B------:R0:W-:Y:S04]  /*3a70*/  STL.U8 [R0+0x3], RZ ;  /* 0x000003ff00007387 */ /* 0x0001e80000100000 */
[----:B------:R0:W-:Y:S04]  /*3a80*/  STL.U8 [R0+0x4], RZ ;  /* 0x000004ff00007387 */ /* 0x0001e80000100000 */
[----:B------:R0:W-:Y:S04]  /*3a90*/  STL.U8 [R0+0x5], RZ ;  /* 0x000005ff00007387 */ /* 0x0001e80000100000 */
[----:B------:R0:W-:Y:S04]  /*3aa0*/  STL.U8 [R0+0x6], RZ ;  /* 0x000006ff00007387 */ /* 0x0001e80000100000 */
[----:B------:R0:W-:Y:S04]  /*3ab0*/  STL.U8 [R0+0x7], RZ ;  /* 0x000007ff00007387 */ /* 0x0001e80000100000 */
[----:B------:R0:W-:Y:S02]  /*3ac0*/  STL.U8 [R0+0x8], RZ ;  /* 0x000008ff00007387 */ /* 0x0001e40000100000 */
.L_x_19:
[----:B------:R-:W-:Y:S05]  /*3ad0*/  BSYNC.RECONVERGENT B2 ;  /* 0x0000000000027941 */ /* 0x000fea0003800200 */
.L_x_18:
[----:B------:R-:W-:Y:S05]  /*3ae0*/  @!P1 BRA `(.L_x_14) ;  /* 0x0000000000449947 */ /* 0x000fea0003800000 */
[----:B------:R-:W-:Y:S02]  /*3af0*/  ISETP.GE.U32.AND P0, PT, R3, 0x4, PT ;  /* 0x000000040300780c */ /* 0x000fe40003f06070 */
[----:B0-----:R-:W-:-:S04]  /*3b00*/  LOP3.LUT R0, R4, 0x3, RZ, 0xc0, !PT ;  /* 0x0000000304007812 */ /* 0x001fc800078ec0ff */
[----:B------:R-:W-:-:S07]  /*3b10*/  ISETP.NE.AND P1, PT, R0, RZ, PT ;  /* 0x000000ff0000720c */ /* 0x000fce0003f25270 */
[----:B------:R-:W-:Y:S02]  /*3b20*/  @P0 IMAD.IADD R3, R1, 0x1, R2 ;  /* 0x0000000101030824 */ /* 0x000fe400078e0202 */
[----:B------:R-:W-:-:S03]  /*3b30*/  @P0 VIADD R2, R2, 0x4 ;  /* 0x0000000402020836 */ /* 0x000fc60000000000 */
[----:B------:R2:W-:Y:S04]  /*3b40*/  @P0 STL.U8 [R3+0x1], RZ ;  /* 0x000001ff03000387 */ /* 0x0005e80000100000 */
[----:B------:R2:W-:Y:S04]  /*3b50*/  @P0 STL.U8 [R3+0x2], RZ ;  /* 0x000002ff03000387 */ /* 0x0005e80000100000 */
[----:B------:R2:W-:Y:S04]  /*3b60*/  @P0 STL.U8 [R3+0x3], RZ ;  /* 0x000003ff03000387 */ /* 0x0005e80000100000 */
[----:B------:R2:W-:Y:S01]  /*3b70*/  @P0 STL.U8 [R3+0x4], RZ ;  /* 0x000004ff03000387 */ /* 0x0005e20000100000 */
[----:B------:R-:W-:Y:S05]  /*3b80*/  @!P1 BRA `(.L_x_14) ;  /* 0x00000000001c9947 */ /* 0x000fea0003800000 */
[----:B------:R-:W-:Y:S01]  /*3b90*/  IADD3 R2, PT, PT, R2, 0x1, R1 ;  /* 0x0000000102027810 */ /* 0x000fe20007ffe001 */
[----:B------:R-:W-:-:S07]  /*3ba0*/  IMAD.MOV R0, RZ, RZ, -R0 ;  /* 0x000000ffff007224 */ /* 0x000fce00078e0a00 */
.L_x_20:
[----:B------:R-:W-:Y:S01]  /*3bb0*/  VIADD R0, R0, 0x1 ;  /* 0x0000000100007836 */ /* 0x000fe20000000000 */
[----:B------:R0:W-:Y:S04]  /*3bc0*/  STL.U8 [R2], RZ ;  /* 0x000000ff02007387 */ /* 0x0001e80000100000 */
[----:B------:R-:W-:Y:S01]  /*3bd0*/  ISETP.NE.AND P0, PT, R0, RZ, PT ;  /* 0x000000ff0000720c */ /* 0x000fe20003f05270 */
[----:B0-----:R-:W-:-:S12]  /*3be0*/  VIADD R2, R2, 0x1 ;  /* 0x0000000102027836 */ /* 0x001fd80000000000 */
[----:B------:R-:W-:Y:S05]  /*3bf0*/  @P0 BRA `(.L_x_20) ;  /* 0xfffffffc00ec0947 */ /* 0x000fea000383ffff */
.L_x_14:
[----:B------:R-:W-:Y:S05]  /*3c00*/  BSYNC.RECONVERGENT B1 ;  /* 0x0000000000017941 */ /* 0x000fea0003800200 */
.L_x_13:
[----:B------:R-:W-:Y:S05]  /*3c10*/  BRA `(.L_x_21) ;  /* 0x0000003400907947 */ /* 0x000fea0003800000 */
.L_x_12:
[----:B0-----:R-:W-:Y:S01]  /*3c20*/  IMAD.MOV.U32 R4, RZ, RZ, 0x80 ;  /* 0x00000080ff047424 */ /* 0x001fe200078e00ff */
[----:B------:R-:W-:Y:S01]  /*3c30*/  BSSY.RECONVERGENT B1, `(.L_x_22) ;  /* 0x0000068000017945 */ /* 0x000fe20003800200 */
[----:B------:R-:W-:Y:S02]  /*3c40*/  IMAD.IADD R3, R1, 0x1, R2 ;  /* 0x0000000101037824 */ /* 0x000fe400078e0202 */
[----:B------:R-:W-:-:S03]  /*3c50*/  VIADD R0, R2, 0x1 ;  /* 0x0000000102007836 */ /* 0x000fc60000000000 */
[----:B------:R0:W-:Y:S02]  /*3c60*/  STL.U8 [R3], R4 ;  /* 0x0000000403007387 */ /* 0x0001e40000100000 */
[----:B------:R-:W-:-:S13]  /*3c70*/  ISETP.GT.U32.AND P0, PT, R0, 0x3f, PT ;  /* 0x0000003f0000780c */ /* 0x000fda0003f04070 */
[----:B0-----:R-:W-:Y:S05]  /*3c80*/  @P0 BRA `(.L_x_23) ;  /* 0x0000000400880947 */ /* 0x001fea0003800000 */
[C---:B------:R-:W-:Y:S01]  /*3c90*/  VIADD R3, R2.reuse, 0xffffffd0 ;  /* 0xffffffd002037836 */ /* 0x040fe20000000000 */
[----:B------:R-:W-:Y:S01]  /*3ca0*/  IADD3 R12, PT, PT, -R2, 0x3f, RZ ;  /* 0x0000003f020c7810 */ /* 0x000fe20007ffe1ff */
[----:B------:R-:W-:Y:S03]  /*3cb0*/  BSSY.RECONVERGENT B2, `(.L_x_24) ;  /* 0x000002e000027945 */ /* 0x000fe60003800200 */
[----:B------:R-:W-:Y:S02]  /*3cc0*/  ISETP.GE.U32.AND P0, PT, R3, 0xf, PT ;  /* 0x0000000f0300780c */ /* 0x000fe40003f06070 */
[----:B------:R-:W-:-:S11]  /*3cd0*/  LOP3.LUT R13, R12, 0xf, RZ, 0xc0, !PT ;  /* 0x0000000f0c0d7812 */ /* 0x000fd600078ec0ff */
[----:B------:R-:W-:Y:S05]  /*3ce0*/  @!P0 BRA `(.L_x_25) ;  /* 0x0000000000a88947 */ /* 0x000fea0003800000 */
[----:B------:R-:W-:Y:S01]  /*3cf0*/  LOP3.LUT R3, R12, 0xfffffff0, RZ, 0xc0, !PT ;  /* 0xfffffff00c037812 */ /* 0x000fe200078ec0ff */
[----:B------:R-:W-:Y:S01]  /*3d00*/  BSSY.RECONVERGENT B3, `(.L_x_26) ;  /* 0x0000027000037945 */ /* 0x000fe20003800200 */
[----:B------:R-:W-:-:S03]  /*3d10*/  VIADD R0, R2, 0x8 ;  /* 0x0000000802007836 */ /* 0x000fc60000000000 */
[----:B------:R-:W-:-:S07]  /*3d20*/  IMAD.MOV R3, RZ, RZ, -R3 ;  /* 0x000000ffff037224 */ /* 0x000fce00078e0a03 */
.L_x_27:
[C-C-:B-1----:R-:W-:Y:S01]  /*3d30*/  IADD3 R9, PT, PT, R1.reuse, -0x7, R0.reuse ;  /* 0xfffffff901097810 */ /* 0x142fe20007ffe000 */
[C-C-:B------:R-:W-:Y:S01]  /*3d40*/  IMAD.IADD R11, R1.reuse, 0x1, R0.reuse ;  /* 0x00000001010b7824 */ /* 0x140fe200078e0200 */
[--C-:B------:R-:W-:Y:S01]  /*3d50*/  IADD3 R8, PT, PT, R1, -0x6, R0.reuse ;  /* 0xfffffffa01087810 */ /* 0x100fe20007ffe000 */
[----:B------:R-:W-:Y:S01]  /*3d60*/  VIADD R3, R3, 0x10 ;  /* 0x0000001003037836 */ /* 0x000fe20000000000 */
[C-C-:B------:R-:W-:Y:S01]  /*3d70*/  IADD3 R7, PT, PT, R1.reuse, -0x5, R0.reuse ;  /* 0xfffffffb01077810 */ /* 0x140fe20007ffe000 */
[----:B------:R0:W-:Y:S01]  /*3d80*/  STL.U8 [R9], RZ ;  /* 0x000000ff09007387 */ /* 0x0001e20000100000 */
[C-C-:B------:R-:W-:Y:S02]  /*3d90*/  IADD3 R6, PT, PT, R1.reuse, -0x4, R0.reuse ;  /* 0xfffffffc01067810 */ /* 0x140fe40007ffe000 */
[C-C-:B------:R-:W-:Y:S01]  /*3da0*/  IADD3 R5, PT, PT, R1.reuse, -0x3, R0.reuse ;  /* 0xfffffffd01057810 */ /* 0x140fe20007ffe000 */
[----:B------:R1:W-:Y:S01]  /*3db0*/  STL.U8 [R8], RZ ;  /* 0x000000ff08007387 */ /* 0x0003e20000100000 */
[----:B------:R-:W-:-:S02]  /*3dc0*/  IADD3 R4, PT, PT, R1, -0x2, R0 ;  /* 0xfffffffe01047810 */ /* 0x000fc40007ffe000 */
[C-C-:B------:R-:W-:Y:S01]  /*3dd0*/  IADD3 R2, PT, PT, R1.reuse, -0x1, R0.reuse ;  /* 0xffffffff01027810 */ /* 0x140fe20007ffe000 */
[----:B------:R2:W-:Y:S01]  /*3de0*/  STL.U8 [R7], RZ ;  /* 0x000000ff07007387 */ /* 0x0005e20000100000 */
[C-C-:B------:R-:W-:Y:S02]  /*3df0*/  IADD3 R10, PT, PT, R1.reuse, 0x1, R0.reuse ;  /* 0x00000001010a7810 */ /* 0x140fe40007ffe000 */
[C-C-:B0-----:R-:W-:Y:S01]  /*3e00*/  IADD3 R9, PT, PT, R1.reuse, 0x2, R0.reuse ;  /* 0x0000000201097810 */ /* 0x141fe20007ffe000 */
[----:B------:R0:W-:Y:S01]  /*3e10*/  STL.U8 [R6], RZ ;  /* 0x000000ff06007387 */ /* 0x0001e20000100000 */
[--C-:B-1----:R-:W-:Y:S02]  /*3e20*/  IADD3 R8, PT, PT, R1, 0x3, R0.reuse ;  /* 0x0000000301087810 */ /* 0x102fe40007ffe000 */
[----:B------:R-:W-:Y:S01]  /*3e30*/  ISETP.NE.AND P0, PT, R3, RZ, PT ;  /* 0x000000ff0300720c */ /* 0x000fe20003f05270 */
[----:B------:R1:W-:Y:S01]  /*3e40*/  STL.U8 [R5], RZ ;  /* 0x000000ff05007387 */ /* 0x0003e20000100000 */
[----:B--2---:R-:W-:-:S03]  /*3e50*/  IADD3 R7, PT, PT, R1, 0x4, R0 ;  /* 0x0000000401077810 */ /* 0x004fc60007ffe000 */
[----:B------:R2:W-:Y:S01]  /*3e60*/  STL.U8 [R4], RZ ;  /* 0x000000ff04007387 */ /* 0x0005e20000100000 */
[----:B0-----:R-:W-:-:S03]  /*3e70*/  IADD3 R6, PT, PT, R1, 0x5, R0 ;  /* 0x0000000501067810 */ /* 0x001fc60007ffe000 */
[----:B------:R0:W-:Y:S01]  /*3e80*/  STL.U8 [R2], RZ ;  /* 0x000000ff02007387 */ /* 0x0001e20000100000 */
[----:B-1----:R-:W-:-:S03]  /*3e90*/  IADD3 R5, PT, PT, R1, 0x6, R0 ;  /* 0x0000000601057810 */ /* 0x002fc60007ffe000 */
[----:B------:R1:W-:Y:S01]  /*3ea0*/  STL.U8 [R11], RZ ;  /* 0x000000ff0b007387 */ /* 0x0003e20000100000 */
[----:B--2---:R-:W-:-:S03]  /*3eb0*/  IADD3 R4, PT, PT, R1, 0x7, R0 ;  /* 0x0000000701047810 */ /* 0x004fc60007ffe000 */
[----:B------:R1:W-:Y:S01]  /*3ec0*/  STL.U8 [R10], RZ ;  /* 0x000000ff0a007387 */ /* 0x0003e20000100000 */
[----:B0-----:R-:W-:Y:S01]  /*3ed0*/  IADD3 R2, PT, PT, R1, 0x8, R0 ;  /* 0x0000000801027810 */ /* 0x001fe20007ffe000 */
[----:B------:R-:W-:Y:S02]  /*3ee0*/  VIADD R0, R0, 0x10 ;  /* 0x0000001000007836 */ /* 0x000fe40000000000 */
[----:B------:R1:W-:Y:S04]  /*3ef0*/  STL.U8 [R9], RZ ;  /* 0x000000ff09007387 */ /* 0x0003e80000100000 */
[----:B------:R1:W-:Y:S04]  /*3f00*/  STL.U8 [R8], RZ ;  /* 0x000000ff08007387 */ /* 0x0003e80000100000 */
[----:B------:R1:W-:Y:S04]  /*3f10*/  STL.U8 [R7], RZ ;  /* 0x000000ff07007387 */ /* 0x0003e80000100000 */
[----:B------:R1:W-:Y:S04]  /*3f20*/  STL.U8 [R6], RZ ;  /* 0x000000ff06007387 */ /* 0x0003e80000100000 */
[----:B------:R1:W-:Y:S04]  /*3f30*/  STL.U8 [R5], RZ ;  /* 0x000000ff05007387 */ /* 0x0003e80000100000 */
[----:B------:R1:W-:Y:S04]  /*3f40*/  STL.U8 [R4], RZ ;  /* 0x000000ff04007387 */ /* 0x0003e80000100000 */
[----:B------:R1:W-:Y:S01]  /*3f50*/  STL.U8 [R2], RZ ;  /* 0x000000ff02007387 */ /* 0x0003e20000100000 */
[----:B------:R-:W-:Y:S05]  /*3f60*/  @P0 BRA `(.L_x_27) ;  /* 0xfffffffc00700947 */ /* 0x000fea000383ffff */
[----:B------:R-:W-:Y:S05]  /*3f70*/  BSYNC.RECONVERGENT B3 ;  /* 0x0000000000037941 */ /* 0x000fea0003800200 */
.L_x_26:
[----:B------:R-:W-:-:S07]  /*3f80*/  VIADD R0, R0, 0xfffffff9 ;  /* 0xfffffff900007836 */ /* 0x000fce0000000000 */
.L_x_25:
[----:B------:R-:W-:Y:S05]  /*3f90*/  BSYNC.RECONVERGENT B2 ;  /* 0x0000000000027941 */ /* 0x000fea0003800200 */
.L_x_24:
[----:B------:R-:W-:-:S13]  /*3fa0*/  ISETP.NE.AND P0, PT, R13, RZ, PT ;  /* 0x000000ff0d00720c */ /* 0x000fda0003f05270 */
[----:B------:R-:W-:Y:S05]  /*3fb0*/  @!P0 BRA `(.L_x_23) ;  /* 0x0000000000bc8947 */ /* 0x000fea0003800000 */
[----:B------:R-:W-:Y:S01]  /*3fc0*/  ISETP.GE.U32.AND P0, PT, R13, 0x8, PT ;  /* 0x000000080d00780c */ /* 0x000fe20003f06070 */
[----:B------:R-:W-:Y:S01]  /*3fd0*/  BSSY.RECONVERGENT B2, `(.L_x_28) ;  /* 0x0000015000027945 */ /* 0x000fe20003800200 */
[----:B-1----:R-:W-:-:S04]  /*3fe0*/  LOP3.LUT R10, R12, 0x7, RZ, 0xc0, !PT ;  /* 0x000000070c0a7812 */ /* 0x002fc800078ec0ff */
[----:B------:R-:W-:-:S07]  /*3ff0*/  ISETP.NE.AND P1, PT, R10, RZ, PT ;  /* 0x000000ff0a00720c */ /* 0x000fce0003f25270 */
[----:B------:R-:W-:Y:S06]  /*4000*/  @!P0 BRA `(.L_x_29) ;  /* 0x0000000000448947 */ /* 0x000fec0003800000 */
[C-C-:B------:R-:W-:Y:S01]  /*4010*/  IMAD.IADD R9, R1.reuse, 0x1, R0.reuse ;  /* 0x0000000101097824 */ /* 0x140fe200078e0200 */
[C-C-:B------:R-:W-:Y:S02]  /*4020*/  IADD3 R8, PT, PT, R1.reuse, 0x1, R0.reuse ;  /* 0x0000000101087810 */ /* 0x140fe40007ffe000 */
[C-C-:B------:R-:W-:Y:S02]  /*4030*/  IADD3 R7, PT, PT, R1.reuse, 0x2, R0.reuse ;  /* 0x0000000201077810 */ /* 0x140fe40007ffe000 */
[C-C-:B------:R-:W-:Y:S01]  /*4040*/  IADD3 R6, PT, PT, R1.reuse, 0x3, R0.reuse ;  /* 0x0000000301067810 */ /* 0x140fe20007ffe000 */
[----:B------:R0:W-:Y:S01]  /*4050*/  STL.U8 [R9], RZ ;  /* 0x000000ff09007387 */ /* 0x0001e20000100000 */
[C-C-:B------:R-:W-:Y:S02]  /*4060*/  IADD3 R5, PT, PT, R1.reuse, 0x4, R0.reuse ;  /* 0x0000000401057810 */ /* 0x140fe40007ffe000 */
[C-C-:B------:R-:W-:Y:S01]  /*4070*/  IADD3 R4, PT, PT, R1.reuse, 0x5, R0.reuse ;  /* 0x0000000501047810 */ /* 0x140fe20007ffe000 */
[----:B------:R0:W-:Y:S01]  /*4080*/  STL.U8 [R8], RZ ;  /* 0x000000ff08007387 */ /* 0x0001e20000100000 */
[----:B------:R-:W-:-:S02]  /*4090*/  IADD3 R3, PT, PT, R1, 0x6, R0 ;  /* 0x0000000601037810 */ /* 0x000fc40007ffe000 */
[----:B------:R-:W-:Y:S01]  /*40a0*/  IADD3 R2, PT, PT, R1, 0x7, R0 ;  /* 0x0000000701027810 */ /* 0x000fe20007ffe000 */
[----:B------:R0:W-:Y:S01]  /*40b0*/  STL.U8 [R7], RZ ;  /* 0x000000ff07007387 */ /* 0x0001e20000100000 */
[----:B------:R-:W-:-:S03]  /*40c0*/  VIADD R0, R0, 0x8 ;  /* 0x0000000800007836 */ /* 0x000fc60000000000 */
[----:B------:R0:W-:Y:S04]  /*40d0*/  STL.U8 [R6], RZ ;  /* 0x000000ff06007387 */ /* 0x0001e80000100000 */
[----:B------:R0:W-:Y:S04]  /*40e0*/  STL.U8 [R5], RZ ;  /* 0x000000ff05007387 */ /* 0x0001e80000100000 */
[----:B------:R0:W-:Y:S04]  /*40f0*/  STL.U8 [R4], RZ ;  /* 0x000000ff04007387 */ /* 0x0001e80000100000 */
[----:B------:R0:W-:Y:S04]  /*4100*/  STL.U8 [R3], RZ ;  /* 0x000000ff03007387 */ /* 0x0001e80000100000 */
[----:B------:R0:W-:Y:S02]  /*4110*/  STL.U8 [R2], RZ ;  /* 0x000000ff02007387 */ /* 0x0001e40000100000 */
.L_x_29:
[----:B------:R-:W-:Y:S05]  /*4120*/  BSYNC.RECONVERGENT B2 ;  /* 0x0000000000027941 */ /* 0x000fea0003800200 */
.L_x_28:
[----:B------:R-:W-:Y:S05]  /*4130*/  @!P1 BRA `(.L_x_23) ;  /* 0x00000000005c9947 */ /* 0x000fea0003800000 */
[----:B------:R-:W-:Y:S01]  /*4140*/  ISETP.GE.U32.AND P0, PT, R10, 0x4, PT ;  /* 0x000000040a00780c */ /* 0x000fe20003f06070 */
[----:B------:R-:W-:Y:S01]  /*4150*/  BSSY.RECONVERGENT B2, `(.L_x_30) ;  /* 0x000000d000027945 */ /* 0x000fe20003800200 */
[----:B0-----:R-:W-:-:S04]  /*4160*/  LOP3.LUT R2, R12, 0x3, RZ, 0xc0, !PT ;  /* 0x000000030c027812 */ /* 0x001fc800078ec0ff */
[----:B------:R-:W-:-:S07]  /*4170*/  ISETP.NE.AND P1, PT, R2, RZ, PT ;  /* 0x000000ff0200720c */ /* 0x000fce0003f25270 */
[----:B------:R-:W-:Y:S06]  /*4180*/  @!P0 BRA `(.L_x_31) ;  /* 0x0000000000248947 */ /* 0x000fec0003800000 */
[C-C-:B------:R-:W-:Y:S01]  /*4190*/  IMAD.IADD R3, R1.reuse, 0x1, R0.reuse ;  /* 0x0000000101037824 */ /* 0x140fe200078e0200 */
[C-C-:B------:R-:W-:Y:S02]  /*41a0*/  IADD3 R4, PT, PT, R1.reuse, 0x1, R0.reuse ;  /* 0x0000000101047810 */ /* 0x140fe40007ffe000 */
[C-C-:B------:R-:W-:Y:S02]  /*41b0*/  IADD3 R5, PT, PT, R1.reuse, 0x2, R0.reuse ;  /* 0x0000000201057810 */ /* 0x140fe40007ffe000 */
[----:B------:R-:W-:Y:S01]  /*41c0*/  IADD3 R6, PT, PT, R1, 0x3, R0 ;  /* 0x0000000301067810 */ /* 0x000fe20007ffe000 */
[----:B------:R0:W-:Y:S01]  /*41d0*/  STL.U8 [R3], RZ ;  /* 0x000000ff03007387 */ /* 0x0001e20000100000 */
[----:B------:R-:W-:-:S03]  /*41e0*/  VIADD R0, R0, 0x4 ;  /* 0x0000000400007836 */ /* 0x000fc60000000000 */
[----:B------:R0:W-:Y:S04]  /*41f0*/  STL.U8 [R4], RZ ;  /* 0x000000ff04007387 */ /* 0x0001e80000100000 */
[----:B------:R0:W-:Y:S04]  /*4200*/  STL.U8 [R5], RZ ;  /* 0x000000ff05007387 */ /* 0x0001e80000100000 */
[----:B------:R0:W-:Y:S02]  /*4210*/  STL.U8 [R6], RZ ;  /* 0x000000ff06007387 */ /* 0x0001e40000100000 */
.L_x_31:
[----:B------:R-:W-:Y:S05]  /*4220*/  BSYNC.RECONVERGENT B2 ;  /* 0x0000000000027941 */ /* 0x000fea0003800200 */
.L_x_30:
[----:B------:R-:W-:Y:S05]  /*4230*/  @!P1 BRA `(.L_x_23) ;  /* 0x00000000001c9947 */ /* 0x000fea0003800000 */
[----:B------:R-:W-:-:S07]  /*4240*/  IMAD.MOV R2, RZ, RZ, -R2 ;  /* 0x000000ffff027224 */ /* 0x000fce00078e0a02 */
.L_x_32:
[----:B0-----:R-:W-:Y:S02]  /*4250*/  IMAD.IADD R3, R1, 0x1, R0 ;  /* 0x0000000101037824 */ /* 0x001fe400078e0200 */
[----:B------:R-:W-:Y:S02]  /*4260*/  VIADD R2, R2, 0x1 ;  /* 0x0000000102027836 */ /* 0x000fe40000000000 */
[----:B------:R-:W-:Y:S01]  /*4270*/  VIADD R0, R0, 0x1 ;  /* 0x0000000100007836 */ /* 0x000fe20000000000 */
[----:B------:R2:W-:Y:S02]  /*4280*/  STL.U8 [R3], RZ ;  /* 0x000000ff03007387 */ /* 0x0005e40000100000 */
[----:B------:R-:W-:-:S13]  /*4290*/  ISETP.NE.AND P0, PT, R2, RZ, PT ;  /* 0x000000ff0200720c */ /* 0x000fda0003f05270 */
[----:B--2---:R-:W-:Y:S05]  /*42a0*/  @P0 BRA `(.L_x_32) ;  /* 0xfffffffc00e80947 */ /* 0x004fea000383ffff */
.L_x_23:
[----:B------:R-:W-:Y:S05]  /*42b0*/  BSYNC.RECONVERGENT B1 ;  /* 0x0000000000017941 */ /* 0x000fea0003800200 */
.L_x_22:
[----:B------:R-:W2:Y:S04]  /*42c0*/  LDL.64 R26, [R1] ;  /* 0x00000000011a7983 */ /* 0x000ea80000100a00 */
[----:B------:R-:W3:Y:S04]  /*42d0*/  LDL.64 R20, [R1+0x8] ;  /* 0x0000080001147983 */ /* 0x000ee80000100a00 */
[----:B------:R-:W4:Y:S04]  /*42e0*/  LDL.64 R18, [R1+0x10] ;  /* 0x0000100001127983 */ /* 0x000f280000100a00 */
[----:B01----:R-:W5:Y:S04]  /*42f0*/  LDL.64 R8, [R1+0x18] ;  /* 0x0000180001087983 */ /* 0x003f680000100a00 */
[----:B------:R-:W5:Y:S04]  /*4300*/  LDL.64 R10, [R1+0x20] ;  /* 0x00002000010a7983 */ /* 0x000f680000100a00 */
[----:B------:R-:W5:Y:S04]  /*4310*/  LDL.64 R12, [R1+0x28] ;  /* 0x00002800010c7983 */ /* 0x000f680000100a00 */
[----:B------:R-:W5:Y:S04]  /*4320*/  LDL.64 R14, [R1+0x30] ;  /* 0x00003000010e7983 */ /* 0x000f680000100a00 */
[----:B------:R-:W5:Y:S04]  /*4330*/  LDL.64 R16, [R1+0x38] ;  /* 0x0000380001107983 */ /* 0x000f680000100a00 */
[----:B------:R-:W5:Y:S04]  /*4340*/  LDL.64 R2, [R1+0x50] ;  /* 0x0000500001027983 */ /* 0x000f680000100a00 */
[----:B------:R-:W5:Y:S04]  /*4350*/  LDL.64 R4, [R1+0x58] ;  /* 0x0000580001047983 */ /* 0x000f680000100a00 */
[----:B------:R-:W5:Y:S01]  /*4360*/  LDL.64 R6, [R1+0x60] ;  /* 0x0000600001067983 */ /* 0x000f620000100a00 */
[----:B--2---:R-:W-:-:S02]  /*4370*/  PRMT R24, R26, 0x7771, RZ ;  /* 0x000077711a187816 */ /* 0x004fc400000000ff */
[C---:B------:R-:W-:Y:S02]  /*4380*/  PRMT R0, R27.reuse, 0x7771, RZ ;  /* 0x000077711b007816 */ /* 0x040fe400000000ff */
[----:B---3--:R-:W-:Y:S01]  /*4390*/  PRMT R30, R20, 0x7771, RZ ;  /* 0x00007771141e7816 */ /* 0x008fe200000000ff */
[----:B------:R-:W-:Y:S01]  /*43a0*/  IMAD.U32 R25, R24, 0x10000, RZ ;  /* 0x0001000018197824 */ /* 0x000fe200078e00ff */
[----:B------:R-:W-:Y:S01]  /*43b0*/  PRMT R24, R27, 0x7770, RZ ;  /* 0x000077701b187816 */ /* 0x000fe200000000ff */
[----:B------:R-:W-:Y:S01]  /*43c0*/  IMAD.U32 R28, R0, 0x10000, RZ ;  /* 0x00010000001c7824 */ /* 0x000fe200078e00ff */
[----:B------:R-:W-:Y:S01]  /*43d0*/  PRMT R0, R26, 0x7770, RZ ;  /* 0x000077701a007816 */ /* 0x000fe200000000ff */
[----:B------:R-:W-:Y:S01]  /*43e0*/  IMAD.U32 R31, R30, 0x10000, RZ ;  /* 0x000100001e1f7824 */ /* 0x000fe200078e00ff */
[----:B------:R-:W-:Y:S02]  /*43f0*/  LOP3.LUT R25, R25, 0xff0000, RZ, 0xc0, !PT ;  /* 0x00ff000019197812 */ /* 0x000fe400078ec0ff */
[----:B------:R-:W-:-:S02]  /*4400*/  LOP3.LUT R29, R28, 0xff0000, RZ, 0xc0, !PT ;  /* 0x00ff00001c1d7812 */ /* 0x000fc400078ec0ff */
[----:B------:R-:W-:Y:S01]  /*4410*/  PRMT R28, R26, 0x7772, RZ ;  /* 0x000077721a1c7816 */ /* 0x000fe200000000ff */
[----:B------:R-:W-:Y:S01]  /*4420*/  IMAD R0, R0, 0x1000000, R25 ;  /* 0x0100000000007824 */ /* 0x000fe200078e0219 */
[C---:B------:R-:W-:Y:S01]  /*4430*/  PRMT R25, R27.reuse, 0x7772, RZ ;  /* 0x000077721b197816 */ /* 0x040fe200000000ff */
[----:B------:R-:W-:Y:S01]  /*4440*/  IMAD R24, R24, 0x1000000, R29 ;  /* 0x0100000018187824 */ /* 0x000fe200078e021d */
[----:B------:R-:W-:Y:S01]  /*4450*/  PRMT R29, R27, 0x7773, RZ ;  /* 0x000077731b1d7816 */ /* 0x000fe200000000ff */
[----:B------:R-:W-:Y:S01]  /*4460*/  IMAD.SHL.U32 R27, R28, 0x100, RZ ;  /* 0x000001001c1b7824 */ /* 0x000fe200078e00ff */
[----:B------:R-:W-:Y:S01]  /*4470*/  PRMT R30, R20, 0x7770, RZ ;  /* 0x00007770141e7816 */ /* 0x000fe200000000ff */
[----:B------:R-:W-:Y:S01]  /*4480*/  IMAD.SHL.U32 R25, R25, 0x100, RZ ;  /* 0x0000010019197824 */ /* 0x000fe200078e00ff */
[----:B------:R-:W-:Y:S02]  /*4490*/  LOP3.LUT R31, R31, 0xff0000, RZ, 0xc0, !PT ;  /* 0x00ff00001f1f7812 */ /* 0x000fe400078ec0ff */
[----:B------:R-:W-:-:S02]  /*44a0*/  PRMT R26, R26, 0x7773, RZ ;  /* 0x000077731a1a7816 */ /* 0x000fc400000000ff */
[----:B------:R-:W-:Y:S01]  /*44b0*/  LOP3.LUT R28, R29, R24, R25, 0xfe, !PT ;  /* 0x000000181d1c7212 */ /* 0x000fe200078efe19 */
[----:B------:R-:W-:Y:S01]  /*44c0*/  IMAD R30, R30, 0x1000000, R31 ;  /* 0x010000001e1e7824 */ /* 0x000fe200078e021f */
[----:B----4-:R-:W-:Y:S02]  /*44d0*/  PRMT R25, R18, 0x7771, RZ ;  /* 0x0000777112197816 */ /* 0x010fe400000000ff */
[C---:B------:R-:W-:Y:S02]  /*44e0*/  PRMT R24, R20.reuse, 0x7772, RZ ;  /* 0x0000777214187816 */ /* 0x040fe400000000ff */
[----:B------:R-:W-:Y:S01]  /*44f0*/  PRMT R20, R20, 0x7773, RZ ;  /* 0x0000777314147816 */ /* 0x000fe200000000ff */
[----:B------:R-:W-:Y:S01]  /*4500*/  IMAD.U32 R29, R25, 0x10000, RZ ;  /* 0x00010000191d7824 */ /* 0x000fe200078e00ff */
[----:B------:R-:W-:Y:S01]  /*4510*/  LOP3.LUT R26, R26, R0, R27, 0xfe, !PT ;  /* 0x000000001a1a7212 */ /* 0x000fe200078efe1b */
[----:B------:R-:W-:Y:S01]  /*4520*/  IMAD.SHL.U32 R25, R24, 0x100, RZ ;  /* 0x0000010018197824 */ /* 0x000fe200078e00ff */
[----:B------:R-:W-:-:S02]  /*4530*/  PRMT R0, R21, 0x7771, RZ ;  /* 0x0000777115007816 */ /* 0x000fc400000000ff */
[----:B------:R-:W-:Y:S02]  /*4540*/  PRMT R34, R18, 0x7770, RZ ;  /* 0x0000777012227816 */ /* 0x000fe400000000ff */
[----:B------:R-:W-:Y:S01]  /*4550*/  LOP3.LUT R30, R20, R30, R25, 0xfe, !PT ;  /* 0x0000001e141e7212 */ /* 0x000fe200078efe19 */
[----:B------:R-:W-:Y:S01]  /*4560*/  IMAD.U32 R0, R0, 0x10000, RZ ;  /* 0x0001000000007824 */ /* 0x000fe200078e00ff */
[----:B------:R-:W-:Y:S02]  /*4570*/  LOP3.LUT R29, R29, 0xff0000, RZ, 0xc0, !PT ;  /* 0x00ff00001d1d7812 */ /* 0x000fe400078ec0ff */
[----:B------:R-:W-:Y:S02]  /*4580*/  PRMT R25, R18, 0x7772, RZ ;  /* 0x0000777212197816 */ /* 0x000fe400000000ff */
[----:B------:R-:W-:Y:S01]  /*4590*/  PRMT R24, R19, 0x7771, RZ ;  /* 0x0000777113187816 */ /* 0x000fe200000000ff */
[----:B------:R-:W-:Y:S01]  /*45a0*/  IMAD R34, R34, 0x1000000, R29 ;  /* 0x0100000022227824 */ /* 0x000fe200078e021d */
[----:B------:R-:W-:Y:S01]  /*45b0*/  PRMT R18, R18, 0x7773, RZ ;  /* 0x0000777312127816 */ /* 0x000fe200000000ff */
[----:B------:R-:W-:Y:S01]  /*45c0*/  IMAD.SHL.U32 R25, R25, 0x100, RZ ;  /* 0x0000010019197824 */ /* 0x000fe200078e00ff */
[----:B------:R-:W-:Y:S01]  /*45d0*/  PRMT R32, R21, 0x7770, RZ ;  /* 0x0000777015207816 */ /* 0x000fe200000000ff */
[----:B------:R-:W-:Y:S01]  /*45e0*/  IMAD.U32 R24, R24, 0x10000, RZ ;  /* 0x0001000018187824 */ /* 0x000fe200078e00ff */
[----:B------:R-:W-:-:S02]  /*45f0*/  LOP3.LUT R27, R0, 0xff0000, RZ, 0xc0, !PT ;  /* 0x00ff0000001b7812 */ /* 0x000fc400078ec0ff */
[----:B------:R-:W-:Y:S02]  /*4600*/  LOP3.LUT R34, R18, R34, R25, 0xfe, !PT ;  /* 0x0000002212227212 */ /* 0x000fe400078efe19 */
[----:B-----5:R-:W-:Y:S01]  /*4610*/  PRMT R25, R8, 0x7771, RZ ;  /* 0x0000777108197816 */ /* 0x020fe200000000ff */
[----:B------:R-:W-:Y:S01]  /*4620*/  IMAD R32, R32, 0x1000000, R27 ;  /* 0x0100000020207824 */ /* 0x000fe200078e021b */
[----:B------:R-:W-:Y:S02]  /*4630*/  PRMT R27, R19, 0x7770, RZ ;  /* 0x00007770131b7816 */ /* 0x000fe400000000ff */
[----:B------:R-:W-:Y:S01]  /*4640*/  LOP3.LUT R24, R24, 0xff0000, RZ, 0xc0, !PT ;  /* 0x00ff000018187812 */ /* 0x000fe200078ec0ff */
[----:B------:R-:W-:Y:S01]  /*4650*/  IMAD.U32 R25, R25, 0x10000, RZ ;  /* 0x0001000019197824 */ /* 0x000fe200078e00ff */
[C---:B------:R-:W-:Y:S02]  /*4660*/  PRMT R0, R21.reuse, 0x7772, RZ ;  /* 0x0000777215007816 */ /* 0x040fe400000000ff */
[----:B------:R-:W-:Y:S01]  /*4670*/  PRMT R20, R21, 0x7773, RZ ;  /* 0x0000777315147816 */ /* 0x000fe200000000ff */
[----:B------:R-:W-:Y:S01]  /*4680*/  IMAD R27, R27, 0x1000000, R24 ;  /* 0x010000001b1b7824 */ /* 0x000fe200078e0218 */
[----:B------:R-:W-:Y:S01]  /*4690*/  PRMT R24, R8, 0x7770, RZ ;  /* 0x0000777008187816 */ /* 0x000fe200000000ff */
[----:B------:R-:W-:Y:S01]  /*46a0*/  IMAD.SHL.U32 R21, R0, 0x100, RZ ;  /* 0x0000010000157824 */ /* 0x000fe200078e00ff */
[----:B------:R-:W-:-:S02]  /*46b0*/  LOP3.LUT R25, R25, 0xff0000, RZ, 0xc0, !PT ;  /* 0x00ff000019197812 */ /* 0x000fc400078ec0ff */
[----:B------:R-:W-:Y:S02]  /*46c0*/  PRMT R18, R9, 0x7771, RZ ;  /* 0x0000777109127816 */ /* 0x000fe400000000ff */
[C---:B------:R-:W-:Y:S01]  /*46d0*/  PRMT R0, R19.reuse, 0x7772, RZ ;  /* 0x0000777213007816 */ /* 0x040fe200000000ff */
[----:B------:R-:W-:Y:S01]  /*46e0*/  IMAD R24, R24, 0x1000000, R25 ;  /* 0x0100000018187824 */ /* 0x000fe200078e0219 */
[----:B------:R-:W-:Y:S01]  /*46f0*/  PRMT R25, R8, 0x7772, RZ ;  /* 0x0000777208197816 */ /* 0x000fe200000000ff */
[----:B------:R-:W-:Y:S01]  /*4700*/  IMAD.U32 R18, R18, 0x10000, RZ ;  /* 0x0001000012127824 */ /* 0x000fe200078e00ff */
[----:B------:R-:W-:Y:S01]  /*4710*/  LOP3.LUT R32, R20, R32, R21, 0xfe, !PT ;  /* 0x0000002014207212 */ /* 0x000fe200078efe15 */
[----:B------:R-:W-:Y:S01]  /*4720*/  IMAD.SHL.U32 R0, R0, 0x100, RZ ;  /* 0x0000010000007824 */ /* 0x000fe200078e00ff */
[----:B------:R-:W2:Y:S01]  /*4730*/  LDL.64 R20, [R1+0x68] ;  /* 0x0000680001147983 */ /* 0x000ea20000100a00 */
[----:B------:R-:W-:Y:S01]  /*4740*/  PRMT R19, R19, 0x7773, RZ ;  /* 0x0000777313137816 */ /* 0x000fe200000000ff */
[----:B------:R-:W-:Y:S01]  /*4750*/  IMAD.SHL.U32 R25, R25, 0x100, RZ ;  /* 0x0000010019197824 */ /* 0x000fe200078e00ff */
[----:B------:R-:W-:-:S02]  /*4760*/  LOP3.LUT R36, R18, 0xff0000, RZ, 0xc0, !PT ;  /* 0x00ff000012247812 */ /* 0x000fc400078ec0ff */
[----:B------:R-:W-:Y:S02]  /*4770*/  PRMT R18, R8, 0x7773, RZ ;  /* 0x0000777308127816 */ /* 0x000fe400000000ff */
[----:B------:R-:W-:Y:S02]  /*4780*/  LOP3.LUT R0, R19, R27, R0, 0xfe, !PT ;  /* 0x0000001b13007212 */ /* 0x000fe400078efe00 */
[C---:B------:R-:W-:Y:S02]  /*4790*/  PRMT R19, R9.reuse, 0x7770, RZ ;  /* 0x0000777009137816 */ /* 0x040fe400000000ff */
[----:B------:R-:W-:Y:S02]  /*47a0*/  LOP3.LUT R24, R18, R24, R25, 0xfe, !PT ;  /* 0x0000001812187212 */ /* 0x000fe400078efe19 */
[----:B------:R-:W-:Y:S01]  /*47b0*/  PRMT R18, R9, 0x7772, RZ ;  /* 0x0000777209127816 */ /* 0x000fe200000000ff */
[----:B------:R-:W-:Y:S01]  /*47c0*/  IMAD R8, R19, 0x1000000, R36 ;  /* 0x0100000013087824 */ /* 0x000fe200078e0224 */
[----:B------:R-:W-:-:S02]  /*47d0*/  PRMT R27, R10, 0x7771, RZ ;  /* 0x000077710a1b7816 */ /* 0x000fc400000000ff */
[----:B------:R-:W-:Y:S01]  /*47e0*/  PRMT R19, R9, 0x7773, RZ ;  /* 0x0000777309137816 */ /* 0x000fe200000000ff */
[----:B------:R-:W-:Y:S01]  /*47f0*/  IMAD.SHL.U32 R9, R18, 0x100, RZ ;  /* 0x0000010012097824 */ /* 0x000fe200078e00ff */
[----:B------:R-:W-:Y:S01]  /*4800*/  PRMT R18, R11, 0x7771, RZ ;  /* 0x000077710b127816 */ /* 0x000fe200000000ff */
[----:B------:R-:W-:Y:S01]  /*4810*/  IMAD.U32 R27, R27, 0x10000, RZ ;  /* 0x000100001b1b7824 */ /* 0x000fe200078e00ff */
[----:B------:R-:W-:Y:S02]  /*4820*/  PRMT R25, R10, 0x7770, RZ ;  /* 0x000077700a197816 */ /* 0x000fe400000000ff */
[----:B------:R-:W-:Y:S01]  /*4830*/  LOP3.LUT R8, R19, R8, R9, 0xfe, !PT ;  /* 0x0000000813087212 */ /* 0x000fe200078efe09 */
[----:B------:R-:W-:Y:S01]  /*4840*/  IMAD.U32 R19, R18, 0x10000, RZ ;  /* 0x0001000012137824 */ /* 0x000fe200078e00ff */
[----:B------:R-:W-:Y:S02]  /*4850*/  LOP3.LUT R36, R27, 0xff0000, RZ, 0xc0, !PT ;  /* 0x00ff00001b247812 */ /* 0x000fe400078ec0ff */
[----:B------:R-:W-:-:S02]  /*4860*/  PRMT R18, R10, 0x7772, RZ ;  /* 0x000077720a127816 */ /* 0x000fc400000000ff */
[----:B------:R-:W-:Y:S01]  /*4870*/  PRMT R10, R10, 0x7773, RZ ;  /* 0x000077730a0a7816 */ /* 0x000fe200000000ff */
[----:B------:R-:W-:Y:S01]  /*4880*/  IMAD R25, R25, 0x1000000, R36 ;  /* 0x0100000019197824 */ /* 0x000fe200078e0224 */
        /* <DEDUP_REMOVED lines=15> */
[C---:B------:R-:W-:Y:S01]  /*4980*/  PRMT R10, R12.reuse, 0x7772, RZ ;  /* 0x000077720c0a7816 */ /* 0x040fe200000000ff */
        /* <DEDUP_REMOVED lines=31> */
[C---:B------:R-:W-:Y:S02]  /*4b80*/  PRMT R25, R16.reuse, 0x7770, RZ ;  /* 0x0000777010197816 */ /* 0x040fe400000000ff */
[----:B------:R-:W-:Y:S01]  /*4b90*/  LOP3.LUT R36, R27, 0xff0000, RZ, 0xc0, !PT ;  /* 0x00ff00001b247812 */ /* 0x000fe200078ec0ff */
[----:B------:R-:W-:Y:S01]  /*4ba0*/  IMAD.U32 R19, R19, 0x10000, RZ ;  /* 0x0001000013137824 */ /* 0x000fe200078e00ff */
[----:B------:R-:W-:Y:S02]  /*4bb0*/  LOP3.LUT R13, R15, R13, R14, 0xfe, !PT ;  /* 0x0000000d0f0d7212 */ /* 0x000fe400078efe0e */
[----:B------:R-:W-:Y:S01]  /*4bc0*/  PRMT R14, R16, 0x7772, RZ ;  /* 0x00007772100e7816 */ /* 0x000fe200000000ff */
[----:B------:R-:W-:Y:S01]  /*4bd0*/  IMAD R25, R25, 0x1000000, R36 ;  /* 0x0100000019197824 */ /* 0x000fe200078e0224 */
[----:B------:R-:W-:-:S02]  /*4be0*/  LOP3.LUT R27, R4, R5, R3, 0x40, !PT ;  /* 0x00000005041b7212 */ /* 0x000fc400078e4003 */
[----:B------:R-:W-:Y:S01]  /*4bf0*/  PRMT R16, R16, 0x7773, RZ ;  /* 0x0000777310107816 */ /* 0x000fe200000000ff */
[----:B------:R-:W-:Y:S01]  /*4c00*/  IMAD.SHL.U32 R14, R14, 0x100, RZ ;  /* 0x000001000e0e7824 */ /* 0x000fe200078e00ff */
[----:B------:R-:W-:Y:S01]  /*4c10*/  SHF.L.W.U32.HI R15, R3, 0x1e, R3 ;  /* 0x0000001e030f7819 */ /* 0x000fe20000010e03 */
[----:B------:R-:W-:Y:S01]  /*4c20*/  IMAD.IADD R27, R6, 0x1, R27 ;  /* 0x00000001061b7824 */ /* 0x000fe200078e021b */
[----:B------:R-:W-:Y:S02]  /*4c30*/  PRMT R36, R17, 0x7770, RZ ;  /* 0x0000777011247816 */ /* 0x000fe400000000ff */
[----:B------:R-:W-:Y:S02]  /*4c40*/  LOP3.LUT R19, R19, 0xff0000, RZ, 0xc0, !PT ;  /* 0x00ff000013137812 */ /* 0x000fe400078ec0ff */
[----:B------:R-:W-:Y:S02]  /*4c50*/  LOP3.LUT R16, R16, R25, R14, 0xfe, !PT ;  /* 0x0000001910107212 */ /* 0x000fe400078efe0e */
[----:B------:R-:W-:Y:S01]  /*4c60*/  PRMT R14, R17, 0x7772, RZ ;  /* 0x00007772110e7816 */ /* 0x000fe200000000ff */
[----:B------:R-:W-:Y:S01]  /*4c70*/  IMAD R36, R36, 0x1000000, R19 ;  /* 0x0100000024247824 */ /* 0x000fe200078e0213 */
[----:B------:R-:W-:-:S02]  /*4c80*/  LOP3.LUT R25, R15, R4, R2, 0x40, !PT ;  /* 0x000000040f197212 */ /* 0x000fc400078e4002 */
[----:B------:R-:W-:Y:S02]  /*4c90*/  LEA.HI R27, R2, R27, R2, 0x5 ;  /* 0x0000001b021b7211 */ /* 0x000fe400078f2802 */
[----:B------:R-:W-:Y:S01]  /*4ca0*/  PRMT R19, R17, 0x7773, RZ ;  /* 0x0000777311137816 */ /* 0x000fe200000000ff */
[----:B------:R-:W-:Y:S01]  /*4cb0*/  IMAD.SHL.U32 R17, R14, 0x100, RZ ;  /* 0x000001000e117824 */ /* 0x000fe200078e00ff */
[----:B------:R-:W-:Y:S01]  /*4cc0*/  IADD3 R27, PT, PT, R7, R27, R26 ;  /* 0x0000001b071b7210 */ /* 0x000fe20007ffe01a */
[----:B------:R-:W-:Y:S01]  /*4cd0*/  IMAD.IADD R25, R5, 0x1, R25 ;  /* 0x0000000105197824 */ /* 0x000fe200078e0219 */
[----:B------:R-:W-:Y:S02]  /*4ce0*/  SHF.L.W.U32.HI R14, R2, 0x1e, R2 ;  /* 0x0000001e020e7819 */ /* 0x000fe40000010e02 */
[----:B------:R-:W-:Y:S02]  /*4cf0*/  LOP3.LUT R36, R19, R36, R17, 0xfe, !PT ;  /* 0x0000002413247212 */ /* 0x000fe400078efe11 */
[----:B------:R-:W-:-:S02]  /*4d00*/  LEA.HI R25, R27, R25, R27, 0x5 ;  /* 0x000000191b197211 */ /* 0x000fc400078f281b */
[--C-:B------:R-:W-:Y:S02]  /*4d10*/  LOP3.LUT R19, R14, R15, R27.reuse, 0x40, !PT ;  /* 0x0000000f0e137212 */ /* 0x100fe400078e401b */
[----:B------:R-:W-:Y:S02]  /*4d20*/  SHF.L.W.U32.HI R17, R27, 0x1e, R27 ;  /* 0x0000001e1b117819 */ /* 0x000fe40000010e1b */
[----:B------:R-:W-:Y:S01]  /*4d30*/  IADD3 R25, PT, PT, R7, R25, R28 ;  /* 0x0000001907197210 */ /* 0x000fe20007ffe01c */
[----:B------:R-:W-:-:S03]  /*4d40*/  IMAD.IADD R19, R4, 0x1, R19 ;  /* 0x0000000104137824 */ /* 0x000fc600078e0213 */
[--C-:B------:R-:W-:Y:S02]  /*4d50*/  LOP3.LUT R27, R17, R14, R25.reuse, 0x40, !PT ;  /* 0x0000000e111b7212 */ /* 0x100fe400078e4019 */
[----:B------:R-:W-:-:S03]  /*4d60*/  LEA.HI R19, R25, R19, R25, 0x5 ;  /* 0x0000001319137211 */ /* 0x000fc600078f2819 */
[----:B------:R-:W-:Y:S01]  /*4d70*/  IMAD.IADD R27, R15, 0x1, R27 ;  /* 0x000000010f1b7824 */ /* 0x000fe200078e021b */
[----:B------:R-:W-:Y:S02]  /*4d80*/  IADD3 R19, PT, PT, R7, R19, R30 ;  /* 0x0000001307137210 */ /* 0x000fe40007ffe01e */
[----:B------:R-:W-:Y:S02]  /*4d90*/  SHF.L.W.U32.HI R15, R25, 0x1e, R25 ;  /* 0x0000001e190f7819 */ /* 0x000fe40000010e19 */
[--C-:B------:R-:W-:Y:S02]  /*4da0*/  LEA.HI R27, R19, R27, R19.reuse, 0x5 ;  /* 0x0000001b131b7211 */ /* 0x100fe400078f2813 */
[--C-:B------:R-:W-:Y:S02]  /*4db0*/  LOP3.LUT R25, R15, R17, R19.reuse, 0x40, !PT ;  /* 0x000000110f197212 */ /* 0x100fe400078e4013 */
[----:B------:R-:W-:Y:S02]  /*4dc0*/  SHF.L.W.U32.HI R19, R19, 0x1e, R19 ;  /* 0x0000001e13137819 */ /* 0x000fe40000010e13 */
[----:B------:R-:W-:Y:S01]  /*4dd0*/  IADD3 R27, PT, PT, R7, R27, R32 ;  /* 0x0000001b071b7210 */ /* 0x000fe20007ffe020 */
[----:B------:R-:W-:-:S03]  /*4de0*/  IMAD.IADD R14, R14, 0x1, R25 ;  /* 0x000000010e0e7824 */ /* 0x000fc600078e0219 */
[--C-:B------:R-:W-:Y:S02]  /*4df0*/  LOP3.LUT R29, R19, R15, R27.reuse, 0x40, !PT ;  /* 0x0000000f131d7212 */ /* 0x100fe400078e401b */
[C-C-:B------:R-:W-:Y:S02]  /*4e00*/  LEA.HI R25, R27.reuse, R14, R27.reuse, 0x5 ;  /* 0x0000000e1b197211 */ /* 0x140fe400078f281b */
[----:B------:R-:W-:Y:S01]  /*4e10*/  SHF.L.W.U32.HI R14, R27, 0x1e, R27 ;  /* 0x0000001e1b0e7819 */ /* 0x000fe20000010e1b */
[----:B------:R-:W-:Y:S01]  /*4e20*/  IMAD.IADD R29, R17, 0x1, R29 ;  /* 0x00000001111d7824 */ /* 0x000fe200078e021d */
[----:B------:R-:W-:-:S04]  /*4e30*/  IADD3 R25, PT, PT, R7, R25, R34 ;  /* 0x0000001907197210 */ /* 0x000fc80007ffe022 */
        /* <DEDUP_REMOVED lines=11> */
[----:B------:R-:W-:-:S03]  /*4ef0*/  LEA.HI R27, R25, R27, R25, 0x5 ;  /* 0x0000001b191b7211 */ /* 0x000fc600078f2819 */
[----:B------:R-:W-:Y:S01]  /*4f00*/  IMAD.IADD R19, R14, 0x1, R19 ;  /* 0x000000010e137824 */ /* 0x000fe200078e0213 */
[----:B------:R-:W-:Y:S02]  /*4f10*/  SHF.L.W.U32.HI R14, R25, 0x1e, R25 ;  /* 0x0000001e190e7819 */ /* 0x000fe40000010e19 */
        /* <DEDUP_REMOVED lines=37> */
[----:B------:R-:W-:Y:S02]  /*5170*/  LOP3.LUT R29, R15, R14, R19, 0x40, !PT ;  /* 0x0000000e0f1d7212 */ /* 0x000fe400078e4013 */
[----:B------:R-:W-:-:S03]  /*5180*/  LOP3.LUT R25, R30, R18, R13, 0x96, !PT ;  /* 0x000000121e197212 */ /* 0x000fc600078e960d */
[----:B------:R-:W-:Y:S01]  /*5190*/  IMAD.IADD R29, R17, 0x1, R29 ;  /* 0x00000001111d7824 */ /* 0x000fe200078e021d */
[----:B------:R-:W-:Y:S02]  /*51a0*/  LOP3.LUT R26, R25, R26, RZ, 0x3c, !PT ;  /* 0x0000001a191a7212 */ /* 0x000fe400078e3cff */
[----:B------:R-:W-:Y:S02]  /*51b0*/  IADD3 R25, PT, PT, R7, R27, R36 ;  /* 0x0000001b07197210 */ /* 0x000fe40007ffe024 */
[----:B------:R-:W-:Y:S02]  /*51c0*/  SHF.L.W.U32.HI R17, R19, 0x1e, R19 ;  /* 0x0000001e13117819 */ /* 0x000fe40000010e13 */
[----:B------:R-:W-:Y:S02]  /*51d0*/  LOP3.LUT R19, R32, R9, R16, 0x96, !PT ;  /* 0x0000000920137212 */ /* 0x000fe400078e9610 */
[----:B------:R-:W-:Y:S02]  /*51e0*/  LOP3.LUT R31, R17, R15, R25, 0x40, !PT ;  /* 0x0000000f111f7212 */ /* 0x000fe400078e4019 */
[----:B------:R-:W-:-:S02]  /*51f0*/  SHF.L.W.U32.HI R26, R26, 0x1, R26 ;  /* 0x000000011a1a7819 */ /* 0x000fc40000010e1a */
[----:B------:R-:W-:Y:S02]  /*5200*/  LEA.HI R29, R25, R29, R25, 0x5 ;  /* 0x0000001d191d7211 */ /* 0x000fe400078f2819 */
[----:B------:R-:W-:Y:S01]  /*5210*/  LOP3.LUT R27, R19, R28, RZ, 0x3c, !PT ;  /* 0x0000001c131b7212 */ /* 0x000fe200078e3cff */
[----:B------:R-:W-:Y:S01]  /*5220*/  IMAD.IADD R28, R14, 0x1, R31 ;  /* 0x000000010e1c7824 */ /* 0x000fe200078e021f */
[----:B------:R-:W-:Y:S02]  /*5230*/  IADD3 R19, PT, PT, R7, R29, R26 ;  /* 0x0000001d07137210 */ /* 0x000fe40007ffe01a */
[----:B------:R-:W-:Y:S02]  /*5240*/  SHF.L.W.U32.HI R14, R25, 0x1e, R25 ;  /* 0x0000001e190e7819 */ /* 0x000fe40000010e19 */
[----:B------:R-:W-:Y:S02]  /*5250*/  LOP3.LUT R25, R34, R10, R36, 0x96, !PT ;  /* 0x0000000a22197212 */ /* 0x000fe400078e9624 */
[----:B------:R-:W-:-:S02]  /*5260*/  LOP3.LUT R31, R14, R17, R19, 0x40, !PT ;  /* 0x000000110e1f7212 */ /* 0x000fc400078e4013 */
[----:B------:R-:W-:Y:S02]  /*5270*/  SHF.L.W.U32.HI R27, R27, 0x1, R27 ;  /* 0x000000011b1b7819 */ /* 0x000fe40000010e1b */
[----:B------:R-:W-:Y:S02]  /*5280*/  LEA.HI R29, R19, R28, R19, 0x5 ;  /* 0x0000001c131d7211 */ /* 0x000fe400078f2813 */
[----:B------:R-:W-:Y:S01]  /*5290*/  LOP3.LUT R28, R25, R30, RZ, 0x3c, !PT ;  /* 0x0000001e191c7212 */ /* 0x000fe200078e3cff */
[----:B------:R-:W-:Y:S01]  /*52a0*/  IMAD.IADD R30, R15, 0x1, R31 ;  /* 0x000000010f1e7824 */ /* 0x000fe200078e021f */
[----:B------:R-:W-:Y:S02]  /*52b0*/  IADD3 R25, PT, PT, R7, R29, R27 ;  /* 0x0000001d07197210 */ /* 0x000fe40007ffe01b */
[----:B------:R-:W-:Y:S02]  /*52c0*/  SHF.L.W.U32.HI R15, R19, 0x1e, R19 ;  /* 0x0000001e130f7819 */ /* 0x000fe40000010e13 */
[----:B------:R-:W-:-:S02]  /*52d0*/  LOP3.LUT R19, R0, R11, R26, 0x96, !PT ;  /* 0x0000000b00137212 */ /* 0x000fc400078e961a */
[--C-:B------:R-:W-:Y:S02]  /*52e0*/  LOP3.LUT R29, R15, R14, R25.reuse, 0x40, !PT ;  /* 0x0000000e0f1d7212 */ /* 0x100fe400078e4019 */
[----:B------:R-:W-:Y:S02]  /*52f0*/  SHF.L.W.U32.HI R28, R28, 0x1, R28 ;  /* 0x000000011c1c7819 */ /* 0x000fe40000010e1c */
[----:B------:R-:W-:Y:S02]  /*5300*/  LEA.HI R30, R25, R30, R25, 0x5 ;  /* 0x0000001e191e7211 */ /* 0x000fe400078f2819 */
[----:B------:R-:W-:Y:S01]  /*5310*/  LOP3.LUT R19, R19, R32, RZ, 0x3c, !PT ;  /* 0x0000002013137212 */ /* 0x000fe200078e3cff */
[----:B------:R-:W-:Y:S01]  /*5320*/  IMAD.IADD R32, R17, 0x1, R29 ;  /* 0x0000000111207824 */ /* 0x000fe200078e021d */
[----:B------:R-:W-:Y:S02]  /*5330*/  IADD3 R17, PT, PT, R7, R30, R28 ;  /* 0x0000001e07117210 */ /* 0x000fe40007ffe01c */
[----:B------:R-:W-:-:S02]  /*5340*/  SHF.L.W.U32.HI R30, R19, 0x1, R19 ;  /* 0x00000001131e7819 */ /* 0x000fc40000010e13 */
[----:B------:R-:W-:Y:S02]  /*5350*/  LEA.HI R19, R17, R32, R17, 0x5 ;  /* 0x0000002011137211 */ /* 0x000fe400078f2811 */
[----:B------:R-:W-:Y:S02]  /*5360*/  SHF.L.W.U32.HI R32, R25, 0x1e, R25 ;  /* 0x0000001e19207819 */ /* 0x000fe40000010e19 */
[----:B------:R-:W-:Y:S02]  /*5370*/  IADD3 R19, PT, PT, R7, R19, R30 ;  /* 0x0000001307137210 */ /* 0x000fe40007ffe01e */
[----:B------:R-:W-:Y:S02]  /*5380*/  LOP3.LUT R7, R24, R12, R27, 0x96, !PT ;  /* 0x0000000c18077212 */ /* 0x000fe400078e961b */
[----:B------:R-:W-:Y:S02]  /*5390*/  LOP3.LUT R29, R17, R32, R15, 0x96, !PT ;  /* 0x00000020111d7212 */ /* 0x000fe400078e960f */
[----:B------:R-:W-:-:S02]  /*53a0*/  LOP3.LUT R25, R7, R34, RZ, 0x3c, !PT ;  /* 0x0000002207197212 */ /* 0x000fc400078e3cff */
[----:B------:R-:W-:Y:S01]  /*53b0*/  SHF.L.W.U32.HI R7, R17, 0x1e, R17 ;  /* 0x0000001e11077819 */ /* 0x000fe20000010e11 */
[----:B------:R-:W-:Y:S01]  /*53c0*/  IMAD.IADD R14, R14, 0x1, R29 ;  /* 0x000000010e0e7824 */ /* 0x000fe200078e021d */
[----:B------:R-:W-:Y:S02]  /*53d0*/  LOP3.LUT R17, R8, R13, R28, 0x96, !PT ;  /* 0x0000000d08117212 */ /* 0x000fe400078e961c */
[----:B------:R-:W-:Y:S02]  /*53e0*/  LOP3.LUT R34, R19, R7, R32, 0x96, !PT ;  /* 0x0000000713227212 */ /* 0x000fe400078e9620 */
[----:B------:R-:W-:Y:S02]  /*53f0*/  SHF.L.W.U32.HI R25, R25, 0x1, R25 ;  /* 0x0000000119197819 */ /* 0x000fe40000010e19 */
[----:B------:R-:W-:Y:S01]  /*5400*/  LEA.HI R14, R19, R14, R19, 0x5 ;  /* 0x0000000e130e7211 */ /* 0x000fe200078f2813 */
[----:B------:R-:W-:Y:S01]  /*5410*/  IMAD.IADD R34, R15, 0x1, R34 ;  /* 0x000000010f227824 */ /* 0x000fe200078e0222 */
[----:B------:R-:W-:-:S02]  /*5420*/  LOP3.LUT R17, R17, R0, RZ, 0x3c, !PT ;  /* 0x0000000011117212 */ /* 0x000fc400078e3cff */
[----:B--2---:R-:W-:Y:S02]  /*5430*/  IADD3 R29, PT, PT, R20, R14, R25 ;  /* 0x0000000e141d7210 */ /* 0x004fe40007ffe019 */
[----:B------:R-:W-:Y:S02]  /*5440*/  SHF.L.W.U32.HI R0, R19, 0x1e, R19 ;  /* 0x0000001e13007819 */ /* 0x000fe40000010e13 */
[----:B------:R-:W-:Y:S02]  /*5450*/  LOP3.LUT R19, R18, R16, R30, 0x96, !PT ;  /* 0x0000001012137212 */ /* 0x000fe400078e961e */
[----:B------:R-:W-:Y:S02]  /*5460*/  SHF.L.W.U32.HI R15, R17, 0x1, R17 ;  /* 0x00000001110f7819 */ /* 0x000fe40000010e11 */
[C---:B------:R-:W-:Y:S02]  /*5470*/  LEA.HI R17, R29.reuse, R34, R29, 0x5 ;  /* 0x000000221d117211 */ /* 0x040fe400078f281d */
[----:B------:R-:W-:-:S02]  /*5480*/  LOP3.LUT R31, R29, R0, R7, 0x96, !PT ;  /* 0x000000001d1f7212 */ /* 0x000fc400078e9607 */
[----:B------:R-:W-:Y:S02]  /*5490*/  LOP3.LUT R14, R19, R24, RZ, 0x3c, !PT ;  /* 0x00000018130e7212 */ /* 0x000fe400078e3cff */
[----:B------:R-:W-:Y:S01]  /*54a0*/  SHF.L.W.U32.HI R19, R29, 0x1e, R29 ;  /* 0x0000001e1d137819 */ /* 0x000fe20000010e1d */
[----:B------:R-:W-:Y:S01]  /*54b0*/  IMAD.IADD R32, R32, 0x1, R31 ;  /* 0x0000000120207824 */ /* 0x000fe200078e021f */
[----:B------:R-:W-:Y:S02]  /*54c0*/  IADD3 R17, PT, PT, R20, R17, R15 ;  /* 0x0000001114117210 */ /* 0x000fe40007ffe00f */
[----:B------:R-:W-:Y:S02]  /*54d0*/  LOP3.LUT R29, R9, R36, R25, 0x96, !PT ;  /* 0x00000024091d7212 */ /* 0x000fe400078e9619 */
[----:B------:R-:W-:Y:S02]  /*54e0*/  LOP3.LUT R24, R17, R19, R0, 0x96, !PT ;  /* 0x0000001311187212 */ /* 0x000fe400078e9600 */
[----:B------:R-:W-:-:S02]  /*54f0*/  SHF.L.W.U32.HI R14, R14, 0x1, R14 ;  /* 0x000000010e0e7819 */ /* 0x000fc40000010e0e */
[--C-:B------:R-:W-:Y:S01]  /*5500*/  LEA.HI R31, R17, R32, R17.reuse, 0x5 ;  /* 0x00000020111f7211 */ /* 0x100fe200078f2811 */
[----:B------:R-:W-:Y:S01]  /*5510*/  IMAD.IADD R24, R7, 0x1, R24 ;  /* 0x0000000107187824 */ /* 0x000fe200078e0218 */
[----:B------:R-:W-:Y:S02]  /*5520*/  LOP3.LUT R29, R29, R8, RZ, 0x3c, !PT ;  /* 0x000000081d1d7212 */ /* 0x000fe400078e3cff */
[----:B------:R-:W-:Y:S02]  /*5530*/  IADD3 R31, PT, PT, R20, R31, R14 ;  /* 0x0000001f141f7210 */ /* 0x000fe40007ffe00e */
[----:B------:R-:W-:Y:S02]  /*5540*/  SHF.L.W.U32.HI R8, R17, 0x1e, R17 ;  /* 0x0000001e11087819 */ /* 0x000fe40000010e11 */
[----:B------:R-:W-:Y:S02]  /*5550*/  LOP3.LUT R7, R10, R26, R15, 0x96, !PT ;  /* 0x0000001a0a077212 */ /* 0x000fe400078e960f */
[----:B------:R-:W-:-:S02]  /*5560*/  SHF.L.W.U32.HI R17, R29, 0x1, R29 ;  /* 0x000000011d117819 */ /* 0x000fc40000010e1d */
[C---:B------:R-:W-:Y:S02]  /*5570*/  LEA.HI R24, R31.reuse, R24, R31, 0x5 ;  /* 0x000000181f187211 */ /* 0x040fe400078f281f */
[----:B------:R-:W-:Y:S02]  /*5580*/  LOP3.LUT R29, R31, R8, R19, 0x96, !PT ;  /* 0x000000081f1d7212 */ /* 0x000fe400078e9613 */
[----:B------:R-:W-:Y:S02]  /*5590*/  LOP3.LUT R18, R7, R18, RZ, 0x3c, !PT ;  /* 0x0000001207127212 */ /* 0x000fe400078e3cff */
[----:B------:R-:W-:Y:S01]  /*55a0*/  SHF.L.W.U32.HI R7, R31, 0x1e, R31 ;  /* 0x0000001e1f077819 */ /* 0x000fe20000010e1f */
[----:B------:R-:W-:Y:S01]  /*55b0*/  IMAD.IADD R29, R0, 0x1, R29 ;  /* 0x00000001001d7824 */ /* 0x000fe200078e021d */
[----:B------:R-:W-:Y:S02]  /*55c0*/  IADD3 R24, PT, PT, R20, R24, R17 ;  /* 0x0000001814187210 */ /* 0x000fe40007ffe011 */
[----:B------:R-:W-:-:S02]  /*55d0*/  LOP3.LUT R0, R11, R27, R14, 0x96, !PT ;  /* 0x0000001b0b007212 */ /* 0x000fc400078e960e */
[----:B------:R-:W-:Y:S02]  /*55e0*/  LOP3.LUT R32, R24, R7, R8, 0x96, !PT ;  /* 0x0000000718207212 */ /* 0x000fe400078e9608 */
[----:B------:R-:W-:Y:S02]  /*55f0*/  SHF.L.W.U32.HI R18, R18, 0x1, R18 ;  /* 0x0000000112127819 */ /* 0x000fe40000010e12 */
[----:B------:R-:W-:Y:S01]  /*5600*/  LEA.HI R29, R24, R29, R24, 0x5 ;  /* 0x0000001d181d7211 */ /* 0x000fe200078f2818 */
[----:B------:R-:W-:Y:S01]  /*5610*/  IMAD.IADD R32, R19, 0x1, R32 ;  /* 0x0000000113207824 */ /* 0x000fe200078e0220 */
[----:B------:R-:W-:Y:S02]  /*5620*/  LOP3.LUT R9, R0, R9, RZ, 0x3c, !PT ;  /* 0x0000000900097212 */ /* 0x000fe400078e3cff */
[----:B------:R-:W-:Y:S02]  /*5630*/  IADD3 R31, PT, PT, R20, R29, R18 ;  /* 0x0000001d141f7210 */ /* 0x000fe40007ffe012 */
[----:B------:R-:W-:-:S02]  /*5640*/  SHF.L.W.U32.HI R0, R24, 0x1e, R24 ;  /* 0x0000001e18007819 */ /* 0x000fc40000010e18 */
[----:B------:R-:W-:Y:S02]  /*5650*/  LOP3.LUT R29, R12, R28, R17, 0x96, !PT ;  /* 0x0000001c0c1d7212 */ /* 0x000fe400078e9611 */
[----:B------:R-:W-:Y:S02]  /*5660*/  SHF.L.W.U32.HI R19, R9, 0x1, R9 ;  /* 0x0000000109137819 */ /* 0x000fe40000010e09 */
[C---:B------:R-:W-:Y:S02]  /*5670*/  LEA.HI R32, R31.reuse, R32, R31, 0x5 ;  /* 0x000000201f207211 */ /* 0x040fe400078f281f */
[----:B------:R-:W-:Y:S02]  /*5680*/  LOP3.LUT R33, R31, R0, R7, 0x96, !PT ;  /* 0x000000001f217212 */ /* 0x000fe400078e9607 */
[----:B------:R-:W-:Y:S02]  /*5690*/  LOP3.LUT R29, R29, R10, RZ, 0x3c, !PT ;  /* 0x0000000a1d1d7212 */ /* 0x000fe400078e3cff */
[----:B------:R-:W-:Y:S01]  /*56a0*/  SHF.L.W.U32.HI R9, R31, 0x1e, R31 ;  /* 0x0000001e1f097819 */ /* 0x000fe20000010e1f */
[----:B------:R-:W-:Y:S01]  /*56b0*/  IMAD.IADD R33, R8, 0x1, R33 ;  /* 0x0000000108217824 */ /* 0x000fe200078e0221 */
[----:B------:R-:W-:-:S02]  /*56c0*/  IADD3 R10, PT, PT, R20, R32, R19 ;  /* 0x00000020140a7210 */ /* 0x000fc40007ffe013 */
[----:B------:R-:W-:Y:S02]  /*56d0*/  LOP3.LUT R8, R13, R30, R18, 0x96, !PT ;  /* 0x0000001e0d087212 */ /* 0x000fe400078e9612 */
[C---:B------:R-:W-:Y:S02]  /*56e0*/  LOP3.LUT R32, R10.reuse, R9, R0, 0x96, !PT ;  /* 0x000000090a207212 */ /* 0x040fe400078e9600 */
[----:B------:R-:W-:Y:S02]  /*56f0*/  SHF.L.W.U32.HI R24, R29, 0x1, R29 ;  /* 0x000000011d187819 */ /* 0x000fe40000010e1d */
[----:B------:R-:W-:Y:S01]  /*5700*/  LEA.HI R33, R10, R33, R10, 0x5 ;  /* 0x000000210a217211 */ /* 0x000fe200078f280a */
[----:B------:R-:W-:Y:S01]  /*5710*/  IMAD.IADD R32, R7, 0x1, R32 ;  /* 0x0000000107207824 */ /* 0x000fe200078e0220 */
[----:B------:R-:W-:Y:S02]  /*5720*/  LOP3.LUT R11, R8, R11, RZ, 0x3c, !PT ;  /* 0x0000000b080b7212 */ /* 0x000fe400078e3cff */
[----:B------:R-:W-:-:S02]  /*5730*/  IADD3 R33, PT, PT, R20, R33, R24 ;  /* 0x0000002114217210 */ /* 0x000fc40007ffe018 */
[----:B------:R-:W-:Y:S02]  /*5740*/  SHF.L.W.U32.HI R8, R10, 0x1e, R10 ;  /* 0x0000001e0a087819 */ /* 0x000fe40000010e0a */
[----:B------:R-:W-:Y:S02]  /*5750*/  LOP3.LUT R7, R16, R25, R19, 0x96, !PT ;  /* 0x0000001910077212 */ /* 0x000fe400078e9613 */
[----:B------:R-:W-:Y:S02]  /*5760*/  SHF.L.W.U32.HI R29, R11, 0x1, R11 ;  /* 0x000000010b1d7819 */ /* 0x000fe40000010e0b */
[C---:B------:R-:W-:Y:S02]  /*5770*/  LEA.HI R10, R33.reuse, R32, R33, 0x5 ;  /* 0x00000020210a7211 */ /* 0x040fe400078f2821 */
[----:B------:R-:W-:Y:S02]  /*5780*/  LOP3.LUT R11, R33, R8, R9, 0x96, !PT ;  /* 0x00000008210b7212 */ /* 0x000fe400078e9609 */
[----:B------:R-:W-:-:S02]  /*5790*/  LOP3.LUT R12, R7, R12, RZ, 0x3c, !PT ;  /* 0x0000000c070c7212 */ /* 0x000fc400078e3cff */
[----:B------:R-:W-:Y:S01]  /*57a0*/  SHF.L.W.U32.HI R7, R33, 0x1e, R33 ;  /* 0x0000001e21077819 */ /* 0x000fe20000010e21 */
[----:B------:R-:W-:Y:S01]  /*57b0*/  IMAD.IADD R11, R0, 0x1, R11 ;  /* 0x00000001000b7824 */ /* 0x000fe200078e020b */
[----:B------:R-:W-:Y:S02]  /*57c0*/  IADD3 R10, PT, PT, R20, R10, R29 ;  /* 0x0000000a140a7210 */ /* 0x000fe40007ffe01d */
[----:B------:R-:W-:Y:S02]  /*57d0*/  LOP3.LUT R0, R36, R15, R24, 0x96, !PT ;  /* 0x0000000f24007212 */ /* 0x000fe400078e9618 */
[----:B------:R-:W-:Y:S02]  /*57e0*/  LOP3.LUT R32, R10, R7, R8, 0x96, !PT ;  /* 0x000000070a207212 */ /* 0x000fe400078e9608 */
[----:B------:R-:W-:Y:S02]  /*57f0*/  SHF.L.W.U32.HI R12, R12, 0x1, R12 ;  /* 0x000000010c0c7819 */ /* 0x000fe40000010e0c */
[----:B------:R-:W-:Y:S01]  /*5800*/  LEA.HI R11, R10, R11, R10, 0x5 ;  /* 0x0000000b0a0b7211 */ /* 0x000fe200078f280a */
[----:B------:R-:W-:Y:S01]  /*5810*/  IMAD.IADD R32, R9, 0x1, R32 ;  /* 0x0000000109207824 */ /* 0x000fe200078e0220 */
[----:B------:R-:W-:-:S02]  /*5820*/  LOP3.LUT R13, R0, R13, RZ, 0x3c, !PT ;  /* 0x0000000d000d7212 */ /* 0x000fc400078e3cff */
[----:B------:R-:W-:Y:S02]  /*5830*/  IADD3 R11, PT, PT, R20, R11, R12 ;  /* 0x0000000b140b7210 */ /* 0x000fe40007ffe00c */
        /* <DEDUP_REMOVED lines=9> */
[----:B------:R-:W-:Y:S02]  /*58d0*/  SHF.L.W.U32.HI R16, R16, 0x1, R16 ;  /* 0x0000000110107819 */ /* 0x000fe40000010e10 */
[C---:B------:R-:W-:Y:S02]  /*58e0*/  LOP3.LUT R8, R10.reuse, R9, R0, 0x96, !PT ;  /* 0x000000090a087212 */ /* 0x040fe400078e9600 */
[----:B------:R-:W-:-:S02]  /*58f0*/  LEA.HI R13, R10, R13, R10, 0x5 ;  /* 0x0000000d0a0d7211 */ /* 0x000fc400078f280a */
[----:B------:R-:W-:Y:S01]  /*5900*/  LOP3.LUT R11, R27, R17, R12, 0x96, !PT ;  /* 0x000000111b0b7212 */ /* 0x000fe200078e960c */
[----:B------:R-:W-:Y:S01]  /*5910*/  IMAD.IADD R34, R7, 0x1, R8 ;  /* 0x0000000107227824 */ /* 0x000fe200078e0208 */
[----:B------:R-:W-:Y:S02]  /*5920*/  IADD3 R13, PT, PT, R20, R13, R16 ;  /* 0x0000000d140d7210 */ /* 0x000fe40007ffe010 */
[----:B------:R-:W-:Y:S02]  /*5930*/  SHF.L.W.U32.HI R8, R10, 0x1e, R10 ;  /* 0x0000001e0a087819 */ /* 0x000fe40000010e0a */
[----:B------:R-:W-:Y:S02]  /*5940*/  LOP3.LUT R11, R11, R36, RZ, 0x3c, !PT ;  /* 0x000000240b0b7212 */ /* 0x000fe400078e3cff */
[----:B------:R-:W-:Y:S02]  /*5950*/  LOP3.LUT R33, R13, R8, R9, 0x96, !PT ;  /* 0x000000080d217212 */ /* 0x000fe400078e9609 */
[----:B------:R-:W-:-:S02]  /*5960*/  LOP3.LUT R7, R28, R18, R31, 0x96, !PT ;  /* 0x000000121c077212 */ /* 0x000fc400078e961f */
[----:B------:R-:W-:Y:S01]  /*5970*/  SHF.L.W.U32.HI R32, R11, 0x1, R11 ;  /* 0x000000010b207819 */ /* 0x000fe20000010e0b */
[----:B------:R-:W-:Y:S01]  /*5980*/  IMAD.IADD R33, R0, 0x1, R33 ;  /* 0x0000000100217824 */ /* 0x000fe200078e0221 */
[--C-:B------:R-:W-:Y:S02]  /*5990*/  LEA.HI R11, R13, R34, R13.reuse, 0x5 ;  /* 0x000000220d0b7211 */ /* 0x100fe400078f280d */
[----:B------:R-:W-:Y:S02]  /*59a0*/  LOP3.LUT R26, R7, R26, RZ, 0x3c, !PT ;  /* 0x0000001a071a7212 */ /* 0x000fe400078e3cff */
[----:B------:R-:W-:Y:S02]  /*59b0*/  SHF.L.W.U32.HI R7, R13, 0x1e, R13 ;  /* 0x0000001e0d077819 */ /* 0x000fe40000010e0d */
[----:B------:R-:W-:Y:S02]  /*59c0*/  IADD3 R34, PT, PT, R20, R11, R32 ;  /* 0x0000000b14227210 */ /* 0x000fe40007ffe020 */
[----:B------:R-:W-:-:S02]  /*59d0*/  SHF.L.W.U32.HI R26, R26, 0x1, R26 ;  /* 0x000000011a1a7819 */ /* 0x000fc40000010e1a */
[C---:B------:R-:W-:Y:S02]  /*59e0*/  LOP3.LUT R10, R34.reuse, R7, R8, 0x96, !PT ;  /* 0x00000007220a7212 */ /* 0x040fe400078e9608 */
[----:B------:R-:W-:Y:S02]  /*59f0*/  LEA.HI R33, R34, R33, R34, 0x5 ;  /* 0x0000002122217211 */ /* 0x000fe400078f2822 */
[----:B------:R-:W-:Y:S01]  /*5a00*/  LOP3.LUT R0, R30, R19, R16, 0x96, !PT ;  /* 0x000000131e007212 */ /* 0x000fe200078e9610 */
[----:B------:R-:W-:Y:S01]  /*5a10*/  IMAD.IADD R10, R9, 0x1, R10 ;  /* 0x00000001090a7824 */ /* 0x000fe200078e020a */
[----:B------:R-:W-:Y:S02]  /*5a20*/  IADD3 R35, PT, PT, R20, R33, R26 ;  /* 0x0000002114237210 */ /* 0x000fe40007ffe01a */
[----:B------:R-:W-:Y:S02]  /*5a30*/  SHF.L.W.U32.HI R34, R34, 0x1e, R34 ;  /* 0x0000001e22227819 */ /* 0x000fe40000010e22 */
[----:B------:R-:W-:-:S02]  /*5a40*/  LOP3.LUT R0, R0, R27, RZ, 0x3c, !PT ;  /* 0x0000001b00007212 */ /* 0x000fc400078e3cff */
[----:B------:R-:W-:Y:S01]  /*5a50*/  LOP3.LUT R11, R35, R34, R7, 0x96, !PT ;  /* 0x00000022230b7212 */ /* 0x000fe200078e9607 */
[----:B------:R-:W2:Y:S01]  /*5a60*/  LDL R27, [R1+0x70] ;  /* 0x00007000011b7983 */ /* 0x000ea20000100800 */
[----:B------:R-:W-:Y:S02]  /*5a70*/  SHF.L.W.U32.HI R33, R0, 0x1, R0 ;  /* 0x0000000100217819 */ /* 0x000fe40000010e00 */
[----:B------:R-:W-:Y:S01]  /*5a80*/  LOP3.LUT R9, R25, R24, R32, 0x96, !PT ;  /* 0x0000001819097212 */ /* 0x000fe200078e9620 */
[----:B------:R-:W-:Y:S01]  /*5a90*/  IMAD.IADD R13, R8, 0x1, R11 ;  /* 0x00000001080d7824 */ /* 0x000fe200078e020b */
[--C-:B------:R-:W-:Y:S02]  /*5aa0*/  LEA.HI R0, R35, R10, R35.reuse, 0x5 ;  /* 0x0000000a23007211 */ /* 0x100fe400078f2823 */
[----:B------:R-:W-:Y:S02]  /*5ab0*/  LOP3.LUT R9, R9, R28, RZ, 0x3c, !PT ;  /* 0x0000001c09097212 */ /* 0x000fe400078e3cff */
[----:B------:R-:W-:-:S02]  /*5ac0*/  SHF.L.W.U32.HI R35, R35, 0x1e, R35 ;  /* 0x0000001e23237819 */ /* 0x000fc40000010e23 */
[----:B------:R-:W-:Y:S02]  /*5ad0*/  IADD3 R0, PT, PT, R20, R0, R33 ;  /* 0x0000000014007210 */ /* 0x000fe40007ffe021 */
[----:B------:R-:W-:Y:S02]  /*5ae0*/  LOP3.LUT R11, R15, R29, R26, 0x96, !PT ;  /* 0x0000001d0f0b7212 */ /* 0x000fe400078e961a */
[----:B------:R-:W-:Y:S02]  /*5af0*/  SHF.L.W.U32.HI R28, R9, 0x1, R9 ;  /* 0x00000001091c7819 */ /* 0x000fe40000010e09 */
[C---:B------:R-:W-:Y:S02]  /*5b00*/  LOP3.LUT R8, R0.reuse, R35, R34, 0x96, !PT ;  /* 0x0000002300087212 */ /* 0x040fe400078e9622 */
[----:B------:R-:W-:Y:S02]  /*5b10*/  LEA.HI R13, R0, R13, R0, 0x5 ;  /* 0x0000000d000d7211 */ /* 0x000fe400078f2800 */
[----:B------:R-:W-:Y:S01]  /*5b20*/  LOP3.LUT R11, R11, R30, RZ, 0x3c, !PT ;  /* 0x0000001e0b0b7212 */ /* 0x000fe200078e3cff */
[----:B------:R-:W-:Y:S01]  /*5b30*/  IMAD.IADD R9, R7, 0x1, R8 ;  /* 0x0000000107097824 */ /* 0x000fe200078e0208 */
[----:B------:R-:W-:-:S02]  /*5b40*/  IADD3 R30, PT, PT, R20, R13, R28 ;  /* 0x0000000d141e7210 */ /* 0x000fc40007ffe01c */
[----:B------:R-:W-:Y:S02]  /*5b50*/  SHF.L.W.U32.HI R0, R0, 0x1e, R0 ;  /* 0x0000001e00007819 */ /* 0x000fe40000010e00 */
[----:B------:R-:W-:Y:S02]  /*5b60*/  SHF.L.W.U32.HI R7, R11, 0x1, R11 ;  /* 0x000000010b077819 */ /* 0x000fe40000010e0b */
[----:B------:R-:W-:Y:S02]  /*5b70*/  LOP3.LUT R11, R30, R0, R35, 0x96, !PT ;  /* 0x000000001e0b7212 */ /* 0x000fe400078e9623 */
[----:B------:R-:W-:Y:S02]  /*5b80*/  LOP3.LUT R8, R14, R12, R33, 0x96, !PT ;  /* 0x0000000c0e087212 */ /* 0x000fe400078e9621 */
[----:B------:R-:W-:Y:S01]  /*5b90*/  LEA.HI R10, R30, R9, R30, 0x5 ;  /* 0x000000091e0a7211 */ /* 0x000fe200078f281e */
[----:B------:R-:W-:Y:S01]  /*5ba0*/  IMAD.IADD R13, R34, 0x1, R11 ;  /* 0x00000001220d7824 */ /* 0x000fe200078e020b */
[----:B------:R-:W-:-:S02]  /*5bb0*/  LOP3.LUT R9, R8, R25, RZ, 0x3c, !PT ;  /* 0x0000001908097212 */ /* 0x000fc400078e3cff */
[----:B------:R-:W-:Y:S02]  /*5bc0*/  IADD3 R8, PT, PT, R20, R10, R7 ;  /* 0x0000000a14087210 */ /* 0x000fe40007ffe007 */
[----:B------:R-:W-:Y:S02]  /*5bd0*/  SHF.L.W.U32.HI R11, R30, 0x1e, R30 ;  /* 0x0000001e1e0b7819 */ /* 0x000fe40000010e1e */
[----:B------:R-:W-:Y:S02]  /*5be0*/  LOP3.LUT R10, R17, R31, R28, 0x96, !PT ;  /* 0x0000001f110a7212 */ /* 0x000fe400078e961c */
[C---:B------:R-:W-:Y:S02]  /*5bf0*/  LOP3.LUT R30, R8.reuse, R11, R0, 0x96, !PT ;  /* 0x0000000b081e7212 */ /* 0x040fe400078e9600 */
        /* <DEDUP_REMOVED lines=11> */
[----:B------:R-:W-:Y:S01]  /*5cb0*/  IADD3 R15, PT, PT, R20, R30, R13 ;  /* 0x0000001e140f7210 */ /* 0x000fe20007ffe00d */
[----:B------:R-:W-:Y:S01]  /*5cc0*/  IMAD.IADD R34, R0, 0x1, R35 ;  /* 0x0000000100227824 */ /* 0x000fe200078e0223 */
[----:B------:R-:W-:Y:S02]  /*5cd0*/  SHF.L.W.U32.HI R14, R25, 0x1e, R25 ;  /* 0x0000001e190e7819 */ /* 0x000fe40000010e19 */
[----:B------:R-:W-:Y:S02]  /*5ce0*/  SHF.L.W.U32.HI R0, R8, 0x1, R8 ;  /* 0x0000000108007819 */ /* 0x000fe40000010e08 */
[----:B------:R-:W-:Y:S02]  /*5cf0*/  LOP3.LUT R30, R15, R14, R10, 0x96, !PT ;  /* 0x0000000e0f1e7212 */ /* 0x000fe400078e960a */
[----:B------:R-:W-:-:S02]  /*5d00*/  LOP3.LUT R8, R19, R32, R9, 0x96, !PT ;  /* 0x0000002013087212 */ /* 0x000fc400078e9609 */
[----:B------:R-:W-:Y:S01]  /*5d10*/  LEA.HI R25, R15, R34, R15, 0x5 ;  /* 0x000000220f197211 */ /* 0x000fe200078f280f */
[----:B------:R-:W-:Y:S01]  /*5d20*/  IMAD.IADD R30, R11, 0x1, R30 ;  /* 0x000000010b1e7824 */ /* 0x000fe200078e021e */
[----:B------:R-:W-:Y:S02]  /*5d30*/  LOP3.LUT R8, R8, R17, RZ, 0x3c, !PT ;  /* 0x0000001108087212 */ /* 0x000fe400078e3cff */
[----:B------:R-:W-:Y:S02]  /*5d40*/  IADD3 R17, PT, PT, R20, R25, R0 ;  /* 0x0000001914117210 */ /* 0x000fe40007ffe000 */
[----:B------:R-:W-:Y:S02]  /*5d50*/  LOP3.LUT R25, R24, R26, R13, 0x96, !PT ;  /* 0x0000001a18197212 */ /* 0x000fe400078e960d */
[----:B------:R-:W-:Y:S02]  /*5d60*/  SHF.L.W.U32.HI R11, R8, 0x1, R8 ;  /* 0x00000001080b7819 */ /* 0x000fe40000010e08 */
[----:B------:R-:W-:-:S02]  /*5d70*/  LEA.HI R30, R17, R30, R17, 0x5 ;  /* 0x0000001e111e7211 */ /* 0x000fc400078f2811 */
[----:B------:R-:W-:Y:S02]  /*5d80*/  LOP3.LUT R8, R25, R18, RZ, 0x3c, !PT ;  /* 0x0000001219087212 */ /* 0x000fe400078e3cff */
[----:B------:R-:W-:Y:S02]  /*5d90*/  SHF.L.W.U32.HI R15, R15, 0x1e, R15 ;  /* 0x0000001e0f0f7819 */ /* 0x000fe40000010e0f */
[----:B------:R-:W-:Y:S02]  /*5da0*/  IADD3 R25, PT, PT, R20, R30, R11 ;  /* 0x0000001e14197210 */ /* 0x000fe40007ffe00b */
[----:B------:R-:W-:Y:S02]  /*5db0*/  SHF.L.W.U32.HI R8, R8, 0x1, R8 ;  /* 0x0000000108087819 */ /* 0x000fe40000010e08 */
[----:B------:R-:W-:Y:S02]  /*5dc0*/  LOP3.LUT R35, R17, R15, R14, 0x0, !PT ;  /* 0x0000000f11237212 */ /* 0x000fe400078e000e */
[----:B------:R-:W-:-:S02]  /*5dd0*/  LEA.HI R18, R25, R10, R25, 0x5 ;  /* 0x0000000a19127211 */ /* 0x000fc400078f2819 */
[----:B------:R-:W-:Y:S02]  /*5de0*/  LOP3.LUT R10, R29, R33, R0, 0x96, !PT ;  /* 0x000000211d0a7212 */ /* 0x000fe400078e9600 */
[----:B------:R-:W-:Y:S02]  /*5df0*/  IADD3 R20, PT, PT, R8, R18, R35 ;  /* 0x0000001208147210 */ /* 0x000fe40007ffe023 */
[----:B------:R-:W-:Y:S02]  /*5e00*/  SHF.L.W.U32.HI R18, R17, 0x1e, R17 ;  /* 0x0000001e11127819 */ /* 0x000fe40000010e11 */
[----:B------:R-:W-:Y:S01]  /*5e10*/  LOP3.LUT R10, R10, R19, RZ, 0x3c, !PT ;  /* 0x000000130a0a7212 */ /* 0x000fe200078e3cff */
[----:B------:R-:W-:Y:S01]  /*5e20*/  IMAD.IADD R17, R21, 0x1, R20 ;  /* 0x0000000115117824 */ /* 0x000fe200078e0214 */
[----:B------:R-:W-:Y:S02]  /*5e30*/  LOP3.LUT R35, R25, R18, R15, 0x0, !PT ;  /* 0x0000001219237212 */ /* 0x000fe400078e000f */
[----:B------:R-:W-:-:S02]  /*5e40*/  SHF.L.W.U32.HI R10, R10, 0x1, R10 ;  /* 0x000000010a0a7819 */ /* 0x000fc40000010e0a */
[----:B------:R-:W-:Y:S02]  /*5e50*/  LEA.HI R14, R17, R14, R17, 0x5 ;  /* 0x0000000e110e7211 */ /* 0x000fe400078f2811 */
[----:B------:R-:W-:Y:S02]  /*5e60*/  LOP3.LUT R19, R12, R28, R11, 0x96, !PT ;  /* 0x0000001c0c137212 */ /* 0x000fe400078e960b */
[----:B------:R-:W-:Y:S02]  /*5e70*/  IADD3 R14, PT, PT, R10, R14, R35 ;  /* 0x0000000e0a0e7210 */ /* 0x000fe40007ffe023 */
[----:B------:R-:W-:Y:S02]  /*5e80*/  LOP3.LUT R19, R19, R24, RZ, 0x3c, !PT ;  /* 0x0000001813137212 */ /* 0x000fe400078e3cff */
[----:B------:R-:W-:Y:S01]  /*5e90*/  SHF.L.W.U32.HI R25, R25, 0x1e, R25 ;  /* 0x0000001e19197819 */ /* 0x000fe20000010e19 */
[----:B------:R-:W-:Y:S01]  /*5ea0*/  IMAD.IADD R24, R21, 0x1, R14 ;  /* 0x0000000115187824 */ /* 0x000fe200078e020e */
[----:B------:R-:W-:-:S02]  /*5eb0*/  SHF.L.W.U32.HI R14, R19, 0x1, R19 ;  /* 0x00000001130e7819 */ /* 0x000fc40000010e13 */
[----:B------:R-:W-:Y:S02]  /*5ec0*/  LOP3.LUT R19, R17, R25, R18, 0x0, !PT ;  /* 0x0000001911137212 */ /* 0x000fe400078e0012 */
        /* <DEDUP_REMOVED lines=11> */
[----:B------:R-:W-:Y:S02]  /*5f80*/  SHF.L.W.U32.HI R29, R24, 0x1e, R24 ;  /* 0x0000001e181d7819 */ /* 0x000fe40000010e18 */
[----:B------:R-:W-:Y:S01]  /*5f90*/  LOP3.LUT R12, R19, R12, RZ, 0x3c, !PT ;  /* 0x0000000c130c7212 */ /* 0x000fe200078e3cff */
[----:B------:R-:W-:Y:S01]  /*5fa0*/  IMAD.IADD R24, R21, 0x1, R18 ;  /* 0x0000000115187824 */ /* 0x000fe200078e0212 */
[----:B------:R-:W-:-:S02]  /*5fb0*/  LOP3.LUT R19, R17, R29, R20, 0x0, !PT ;  /* 0x0000001d11137212 */ /* 0x000fc400078e0014 */
[----:B------:R-:W-:Y:S02]  /*5fc0*/  SHF.L.W.U32.HI R12, R12, 0x1, R12 ;  /* 0x000000010c0c7819 */ /* 0x000fe40000010e0c */
        /* <DEDUP_REMOVED lines=39> */
[C---:B------:R-:W-:Y:S02]  /*6240*/  LOP3.LUT R26, R18.reuse, R24, R35, 0x0, !PT ;  /* 0x00000018121a7212 */ /* 0x040fe400078e0023 */
        /* <DEDUP_REMOVED lines=81> */
[----:B------:R-:W-:Y:S02]  /*6760*/  SHF.L.W.U32.HI R14, R14, 0x1e, R14 ;  /* 0x0000001e0e0e7819 */ /* 0x000fe40000010e0e */
[----:B------:R-:W-:Y:S02]  /*6770*/  IADD3 R26, PT, PT, R15, R10, R26 ;  /* 0x0000000a0f1a7210 */ /* 0x000fe40007ffe01a */
[----:B------:R-:W-:Y:S02]  /*6780*/  LOP3.LUT R10, R31, R14, R35, 0x96, !PT ;  /* 0x0000000e1f0a7212 */ /* 0x000fe400078e9623 */
[----:B------:R-:W-:Y:S01]  /*6790*/  LOP3.LUT R37, R19, R24, R13, 0x96, !PT ;  /* 0x0000001813257212 */ /* 0x000fe200078e960d */
[----:B------:R-:W-:Y:S01]  /*67a0*/  IMAD.IADD R26, R21, 0x1, R26 ;  /* 0x00000001151a7824 */ /* 0x000fe200078e021a */
[----:B------:R-:W-:Y:S01]  /*67b0*/  SHF.L.W.U32.HI R21, R31, 0x1e, R31 ;  /* 0x0000001e1f157819 */ /* 0x000fe20000010e1f */
[----:B------:R-:W-:Y:S01]  /*67c0*/  IMAD.IADD R33, R33, 0x1, R10 ;  /* 0x0000000121217824 */ /* 0x000fe200078e020a */
[----:B------:R-:W-:-:S02]  /*67d0*/  LOP3.LUT R37, R37, R12, RZ, 0x3c, !PT ;  /* 0x0000000c25257212 */ /* 0x000fc400078e3cff */
[C---:B------:R-:W-:Y:S02]  /*67e0*/  LOP3.LUT R28, R26.reuse, R21, R14, 0x96, !PT ;  /* 0x000000151a1c7212 */ /* 0x040fe400078e960e */
[----:B------:R-:W-:Y:S02]  /*67f0*/  SHF.L.W.U32.HI R10, R37, 0x1, R37 ;  /* 0x00000001250a7819 */ /* 0x000fe40000010e25 */
[----:B------:R-:W-:Y:S02]  /*6800*/  LOP3.LUT R12, R25, R7, R8, 0x96, !PT ;  /* 0x00000007190c7212 */ /* 0x000fe400078e9608 */
[----:B------:R-:W-:Y:S01]  /*6810*/  LEA.HI R33, R26, R33, R26, 0x5 ;  /* 0x000000211a217211 */ /* 0x000fe200078f281a */
[----:B------:R-:W-:Y:S01]  /*6820*/  IMAD.IADD R30, R35, 0x1, R28 ;  /* 0x00000001231e7824 */ /* 0x000fe200078e021c */
[----:B------:R-:W-:Y:S02]  /*6830*/  LOP3.LUT R12, R12, R17, RZ, 0x3c, !PT ;  /* 0x000000110c0c7212 */ /* 0x000fe400078e3cff */
[----:B--2---:R-:W-:-:S02]  /*6840*/  IADD3 R33, PT, PT, R27, R33, R10 ;  /* 0x000000211b217210 */ /* 0x004fc40007ffe00a */
        /* <DEDUP_REMOVED lines=34> */
[----:B------:R-:W-:-:S02]  /*6a70*/  LEA.HI R32, R30, R31, R30, 0x5 ;  /* 0x0000001f1e207211 */ /* 0x000fc400078f281e */
[----:B------:R-:W-:Y:S02]  /*6a80*/  SHF.L.W.U32.HI R19, R29, 0x1, R29 ;  /* 0x000000011d137819 */ /* 0x000fe40000010e1d */
[C---:B------:R-:W-:Y:S02]  /*6a90*/  LOP3.LUT R31, R30.reuse, R26, R21, 0x96, !PT ;  /* 0x0000001a1e1f7212 */ /* 0x040fe400078e9615 */
[----:B------:R-:W-:Y:S02]  /*6aa0*/  LOP3.LUT R18, R25, R18, RZ, 0x3c, !PT ;  /* 0x0000001219127212 */ /* 0x000fe400078e3cff */
[----:B------:R-:W-:Y:S01]  /*6ab0*/  SHF.L.W.U32.HI R25, R30, 0x1e, R30 ;  /* 0x0000001e1e197819 */ /* 0x000fe20000010e1e */
[----:B------:R-:W-:Y:S01]  /*6ac0*/  IMAD.IADD R28, R28, 0x1, R31 ;  /* 0x000000011c1c7824 */ /* 0x000fe200078e021f */
[----:B------:R-:W-:Y:S02]  /*6ad0*/  IADD3 R29, PT, PT, R27, R32, R19 ;  /* 0x000000201b1d7210 */ /* 0x000fe40007ffe013 */
[----:B------:R-:W-:-:S02]  /*6ae0*/  LOP3.LUT R31, R7, R15, R16, 0x96, !PT ;  /* 0x0000000f071f7212 */ /* 0x000fc400078e9610 */
[C---:B------:R-:W-:Y:S02]  /*6af0*/  LOP3.LUT R30, R29.reuse, R25, R26, 0x96, !PT ;  /* 0x000000191d1e7212 */ /* 0x040fe400078e961a */
[----:B------:R-:W-:Y:S02]  /*6b00*/  SHF.L.W.U32.HI R18, R18, 0x1, R18 ;  /* 0x0000000112127819 */ /* 0x000fe40000010e12 */
[--C-:B------:R-:W-:Y:S02]  /*6b10*/  LEA.HI R28, R29, R28, R29.reuse, 0x5 ;  /* 0x0000001c1d1c7211 */ /* 0x100fe400078f281d */
[----:B------:R-:W-:Y:S01]  /*6b20*/  LOP3.LUT R20, R31, R20, RZ, 0x3c, !PT ;  /* 0x000000141f147212 */ /* 0x000fe200078e3cff */
[----:B------:R-:W-:Y:S01]  /*6b30*/  IMAD.IADD R31, R21, 0x1, R30 ;  /* 0x00000001151f7824 */ /* 0x000fe200078e021e */
[----:B------:R-:W-:Y:S02]  /*6b40*/  IADD3 R30, PT, PT, R27, R28, R18 ;  /* 0x0000001c1b1e7210 */ /* 0x000fe40007ffe012 */
[----:B------:R-:W-:-:S02]  /*6b50*/  SHF.L.W.U32.HI R28, R29, 0x1e, R29 ;  /* 0x0000001e1d1c7819 */ /* 0x000fc40000010e1d */
[----:B------:R-:W-:Y:S02]  /*6b60*/  LOP3.LUT R21, R0, R10, R19, 0x96, !PT ;  /* 0x0000000a00157212 */ /* 0x000fe400078e9613 */
[----:B------:R-:W-:Y:S02]  /*6b70*/  LEA.HI R29, R30, R31, R30, 0x5 ;  /* 0x0000001f1e1d7211 */ /* 0x000fe400078f281e */
[----:B------:R-:W-:Y:S02]  /*6b80*/  SHF.L.W.U32.HI R20, R20, 0x1, R20 ;  /* 0x0000000114147819 */ /* 0x000fe40000010e14 */
[C---:B------:R-:W-:Y:S02]  /*6b90*/  LOP3.LUT R31, R30.reuse, R28, R25, 0x96, !PT ;  /* 0x0000001c1e1f7212 */ /* 0x040fe400078e9619 */
        /* <DEDUP_REMOVED lines=13> */
[C---:B------:R-:W-:Y:S02]  /*6c70*/  LEA.HI R32, R30.reuse, R31, R30, 0x5 ;  /* 0x0000001f1e207211 */ /* 0x040fe400078f281e */
[----:B------:R-:W-:Y:S02]  /*6c80*/  SHF.L.W.U32.HI R7, R7, 0x1, R7 ;  /* 0x0000000107077819 */ /* 0x000fe40000010e07 */
        /* <DEDUP_REMOVED lines=18> */
[----:B------:R-:W-:Y:S02]  /*6db0*/  SHF.L.W.U32.HI R11, R21, 0x1e, R21 ;  /* 0x0000001e150b7819 */ /* 0x000fe40000010e15 */
[----:B------:R-:W-:Y:S01]  /*6dc0*/  IADD3 R29, PT, PT, R27, R32, R9 ;  /* 0x000000201b1d7210 */ /* 0x000fe20007ffe009 */
[----:B------:R-:W-:Y:S01]  /*6dd0*/  IMAD.IADD R32, R26, 0x1, R31 ;  /* 0x000000011a207824 */ /* 0x000fe200078e021f */
[----:B------:R-:W-:Y:S02]  /*6de0*/  SHF.L.W.U32.HI R21, R30, 0x1, R30 ;  /* 0x000000011e157819 */ /* 0x000fe40000010e1e */
[----:B------:R-:W-:Y:S02]  /*6df0*/  LOP3.LUT R30, R29, R11, R28, 0x96, !PT ;  /* 0x0000000b1d1e7212 */ /* 0x000fe400078e961c */
[----:B------:R-:W-:-:S02]  /*6e00*/  LOP3.LUT R26, R15, R19, R0, 0x96, !PT ;  /* 0x000000130f1a7212 */ /* 0x000fc400078e9600 */
[----:B------:R-:W-:Y:S01]  /*6e10*/  LEA.HI R32, R29, R32, R29, 0x5 ;  /* 0x000000201d207211 */ /* 0x000fe200078f281d */
        /* <DEDUP_REMOVED lines=8> */
[----:B------:R-:W-:Y:S02]  /*6ea0*/  SHF.L.W.U32.HI R13, R32, 0x1e, R32 ;  /* 0x0000001e200d7819 */ /* 0x000fe40000010e20 */
[----:B------:R-:W-:Y:S01]  /*6eb0*/  IADD3 R18, PT, PT, R27, R18, R25 ;  /* 0x000000121b127210 */ /* 0x000fe20007ffe019 */
[----:B------:R-:W-:Y:S01]  /*6ec0*/  IMAD.IADD R31, R28, 0x1, R31 ;  /* 0x000000011c1f7824 */ /* 0x000fe200078e021f */
[----:B------:R-:W-:Y:S02]  /*6ed0*/  LOP3.LUT R8, R29, R8, RZ, 0x3c, !PT ;  /* 0x000000081d087212 */ /* 0x000fe400078e3cff */
        /* <DEDUP_REMOVED lines=8> */
[----:B------:R-:W-:Y:S02]  /*6f60*/  SHF.L.W.U32.HI R11, R20, 0x1, R20 ;  /* 0x00000001140b7819 */ /* 0x000fe40000010e14 */
[C---:B------:R-:W-:Y:S02]  /*6f70*/  LEA.HI R28, R31.reuse, R28, R31, 0x5 ;  /* 0x0000001c1f1c7211 */ /* 0x040fe400078f281f */
[C---:B------:R-:W-:Y:S02]  /*6f80*/  LOP3.LUT R21, R31.reuse, R18, R13, 0x96, !PT ;  /* 0x000000121f157212 */ /* 0x040fe400078e960d */
[----:B------:R-:W-:Y:S02]  /*6f90*/  LOP3.LUT R25, R14, R24, R25, 0x96, !PT ;  /* 0x000000180e197212 */ /* 0x000fe400078e9619 */
[----:B------:R-:W-:Y:S01]  /*6fa0*/  SHF.L.W.U32.HI R15, R31, 0x1e, R31 ;  /* 0x0000001e1f0f7819 */ /* 0x000fe20000010e1f */
[----:B------:R-:W-:Y:S01]  /*6fb0*/  IMAD.IADD R21, R26, 0x1, R21 ;  /* 0x000000011a157824 */ /* 0x000fe200078e0215 */
[----:B------:R-:W-:-:S02]  /*6fc0*/  IADD3 R28, PT, PT, R27, R28, R11 ;  /* 0x0000001c1b1c7210 */ /* 0x000fc40007ffe00b */
[----:B------:R-:W-:Y:S02]  /*6fd0*/  LOP3.LUT R10, R25, R10, RZ, 0x3c, !PT ;  /* 0x0000000a190a7212 */ /* 0x000fe400078e3cff */
[----:B------:R-:W-:Y:S02]  /*6fe0*/  LOP3.LUT R20, R28, R15, R18, 0x96, !PT ;  /* 0x0000000f1c147212 */ /* 0x000fe400078e9612 */
[----:B------:R-:W-:Y:S02]  /*6ff0*/  SHF.L.W.U32.HI R10, R10, 0x1, R10 ;  /* 0x000000010a0a7819 */ /* 0x000fe40000010e0a */
[----:B------:R-:W-:Y:S01]  /*7000*/  LEA.HI R21, R28, R21, R28, 0x5 ;  /* 0x000000151c157211 */ /* 0x000fe200078f281c */
[----:B------:R-:W-:Y:S01]  /*7010*/  IMAD.IADD R13, R13, 0x1, R20 ;  /* 0x000000010d0d7824 */ /* 0x000fe200078e0214 */
[----:B------:R-:W-:Y:S02]  /*7020*/  LOP3.LUT R7, R17, R7, R8, 0x96, !PT ;  /* 0x0000000711077212 */ /* 0x000fe400078e9608 */
[----:B------:R-:W-:-:S02]  /*7030*/  IADD3 R8, PT, PT, R27, R21, R10 ;  /* 0x000000151b087210 */ /* 0x000fc40007ffe00a */
[----:B------:R-:W-:Y:S02]  /*7040*/  LOP3.LUT R12, R7, R12, RZ, 0x3c, !PT ;  /* 0x0000000c070c7212 */ /* 0x000fe400078e3cff */
[----:B------:R-:W-:Y:S02]  /*7050*/  SHF.L.W.U32.HI R7, R28, 0x1e, R28 ;  /* 0x0000001e1c077819 */ /* 0x000fe40000010e1c */
[C---:B------:R-:W-:Y:S02]  /*7060*/  LEA.HI R13, R8.reuse, R13, R8, 0x5 ;  /* 0x0000000d080d7211 */ /* 0x040fe400078f2808 */
[----:B------:R-:W-:Y:S02]  /*7070*/  LOP3.LUT R21, R8, R7, R15, 0x96, !PT ;  /* 0x0000000708157212 */ /* 0x000fe400078e960f */
[----:B------:R-:W-:Y:S02]  /*7080*/  LEA.HI R12, R12, R13, R12, 0x1 ;  /* 0x0000000d0c0c7211 */ /* 0x000fe400078f080c */
[----:B------:R-:W-:Y:S01]  /*7090*/  LOP3.LUT R11, R16, R0, R11, 0x96, !PT ;  /* 0x00000000100b7212 */ /* 0x000fe200078e960b */
[----:B------:R-:W-:-:S02]  /*70a0*/  IMAD.IADD R21, R18, 0x1, R21 ;  /* 0x0000000112157824 */ /* 0x000fc400078e0215 */
[----:B------:R-:W-:Y:S01]  /*70b0*/  IMAD.IADD R12, R27, 0x1, R12 ;  /* 0x000000011b0c7824 */ /* 0x000fe200078e020c */
        /* <DEDUP_REMOVED lines=8> */
[----:B------:R-:W-:-:S04]  /*7140*/  LOP3.LUT R10, R10, R17, RZ, 0x3c, !PT ;  /* 0x000000110a0a7212 */ /* 0x000fc800078e3cff */
[----:B------:R-:W-:-:S04]  /*7150*/  LEA.HI R15, R0, R15, R0, 0x5 ;  /* 0x0000000f000f7211 */ /* 0x000fc800078f2800 */
[----:B------:R-:W-:Y:S01]  /*7160*/  LEA.HI R15, R10, R15, R10, 0x1 ;  /* 0x0000000f0a0f7211 */ /* 0x000fe200078f080a */
[----:B------:R-:W-:Y:S01]  /*7170*/  IMAD.IADD R6, R6, 0x1, R7 ;  /* 0x0000000106067824 */ /* 0x000fe200078e0207 */
[----:B------:R-:W-:Y:S01]  /*7180*/  LEA.HI R4, R12, R4, R12, 0x1e ;  /* 0x000000040c047211 */ /* 0x000fe200078ff00c */
[----:B------:R-:W-:Y:S01]  /*7190*/  IMAD.IADD R5, R5, 0x1, R8 ;  /* 0x0000000105057824 */ /* 0x000fe200078e0208 */
[----:B------:R-:W-:Y:S01]  /*71a0*/  IADD3 R2, PT, PT, R2, R15, R27 ;  /* 0x0000000f02027210 */ /* 0x000fe20007ffe01b */
[----:B------:R-:W-:Y:S01]  /*71b0*/  IMAD.IADD R3, R3, 0x1, R0 ;  /* 0x0000000103037824 */ /* 0x000fe200078e0200 */
[----:B------:R0:W-:Y:S04]  /*71c0*/  STL [R1+0x60], R6 ;  /* 0x0000600601007387 */ /* 0x0001e80000100800 */
[----:B------:R0:W-:Y:S04]  /*71d0*/  STL.64 [R1+0x58], R4 ;  /* 0x0000580401007387 */ /* 0x0001e80000100a00 */
[----:B------:R0:W-:Y:S04]  /*71e0*/  STL.64 [R1+0x50], R2 ;  /* 0x0000500201007387 */ /* 0x0001e80000100a00 */
[----:B------:R0:W-:Y:S04]  /*71f0*/  STL.64 [R1], RZ ;  /* 0x000000ff01007387 */ /* 0x0001e80000100a00 */
[----:B------:R0:W-:Y:S04]  /*7200*/  STL.64 [R1+0x8], RZ ;  /* 0x000008ff01007387 */ /* 0x0001e80000100a00 */
[----:B------:R0:W-:Y:S04]  /*7210*/  STL.64 [R1+0x10], RZ ;  /* 0x000010ff01007387 */ /* 0x0001e80000100a00 */
[----:B------:R0:W-:Y:S04]  /*7220*/  STL.64 [R1+0x18], RZ ;  /* 0x000018ff01007387 */ /* 0x0001e80000100a00 */
[----:B------:R0:W-:Y:S04]  /*7230*/  STL.64 [R1+0x20], RZ ;  /* 0x000020ff01007387 */ /* 0x0001e80000100a00 */
[----:B------:R0:W-:Y:S04]  /*7240*/  STL.64 [R1+0x28], RZ ;  /* 0x000028ff01007387 */ /* 0x0001e80000100a00 */
[----:B------:R0:W-:Y:S02]  /*7250*/  STL.64 [R1+0x30], RZ ;  /* 0x000030ff01007387 */ /* 0x0001e40000100a00 */
.L_x_21:
[----:B------:R-:W-:Y:S05]  /*7260*/  BSYNC.RECONVERGENT B0 ;  /* 0x0000000000007941 */ /* 0x000fea0003800200 */
.L_x_11:
[----:B------:R-:W3:Y:S04]  /*7270*/  LDL.64 R26, [R1] ;  /* 0x00000000011a7983 */ /* 0x000ee80000100a00 */
[----:B------:R-:W4:Y:S04]  /*7280*/  LDL.64 R18, [R1+0x8] ;  /* 0x0000080001127983 */ /* 0x000f280000100a00 */
[----:B------:R-:W5:Y:S04]  /*7290*/  LDL.64 R20, [R1+0x10] ;  /* 0x0000100001147983 */ /* 0x000f680000100a00 */
[----:B------:R-:W5:Y:S04]  /*72a0*/  LDL.64 R8, [R1+0x18] ;  /* 0x0000180001087983 */ /* 0x000f680000100a00 */
[----:B0-----:R-:W5:Y:S04]  /*72b0*/  LDL.64 R10, [R1+0x20] ;  /* 0x00002000010a7983 */ /* 0x001f680000100a00 */
[----:B------:R-:W5:Y:S04]  /*72c0*/  LDL.64 R12, [R1+0x28] ;  /* 0x00002800010c7983 */ /* 0x000f680000100a00 */
[----:B------:R-:W5:Y:S04]  /*72d0*/  LDL.64 R14, [R1+0x30] ;  /* 0x00003000010e7983 */ /* 0x000f680000100a00 */
[----:B------:R-:W5:Y:S04]  /*72e0*/  LDL.64 R4, [R1+0x50] ;  /* 0x0000500001047983 */ /* 0x000f680000100a00 */
[----:B------:R-:W5:Y:S04]  /*72f0*/  LDL.64 R6, [R1+0x58] ;  /* 0x0000580001067983 */ /* 0x000f680000100a00 */
[----:B-12---:R-:W2:Y:S04]  /*7300*/  LDL.64 R2, [R1+0x60] ;  /* 0x0000600001027983 */ /* 0x006ea80000100a00 */
[----:B------:R-:W2:Y:S04]  /*7310*/  LDL R25, [R1+0x40] ;  /* 0x0000400001197983 */ /* 0x000ea80000100800 */
[----:B------:R-:W2:Y:S01]  /*7320*/  LDL.64 R16, [R1+0x48] ;  /* 0x0000480001107983 */ /* 0x000ea20000100a00 */
[----:B---3--:R-:W-:-:S02]  /*7330*/  PRMT R24, R26, 0x7771, RZ ;  /* 0x000077711a187816 */ /* 0x008fc400000000ff */
[C---:B------:R-:W-:Y:S02]  /*7340*/  PRMT R0, R27.reuse, 0x7771, RZ ;  /* 0x000077711b007816 */ /* 0x040fe400000000ff */
[----:B----4-:R-:W-:Y:S01]  /*7350*/  PRMT R32, R18, 0x7770, RZ ;  /* 0x0000777012207816 */ /* 0x010fe200000000ff */
[----:B------:R-:W-:Y:S01]  /*7360*/  IMAD.U32 R28, R24, 0x10000, RZ ;  /* 0x00010000181c7824 */ /* 0x000fe200078e00ff */
[----:B------:R-:W-:Y:S01]  /*7370*/  PRMT R24, R27, 0x7770, RZ ;  /* 0x000077701b187816 */ /* 0x000fe200000000ff */
[----:B------:R-:W-:Y:S01]  /*7380*/  IMAD.U32 R30, R0, 0x10000, RZ ;  /* 0x00010000001e7824 */ /* 0x000fe200078e00ff */
[----:B------:R-:W-:Y:S02]  /*7390*/  PRMT R0, R26, 0x7770, RZ ;  /* 0x000077701a007816 */ /* 0x000fe400000000ff */
[----:B------:R-:W-:Y:S02]  /*73a0*/  LOP3.LUT R29, R28, 0xff0000, RZ, 0xc0, !PT ;  /* 0x00ff00001c1d7812 */ /* 0x000fe400078ec0ff */
[----:B------:R-:W-:-:S02]  /*73b0*/  LOP3.LUT R31, R30, 0xff0000, RZ, 0xc0, !PT ;  /* 0x00ff00001e1f7812 */ /* 0x000fc400078ec0ff */
[----:B------:R-:W-:Y:S01]  /*73c0*/  PRMT R28, R26, 0x7772, RZ ;  /* 0x000077721a1c7816 */ /* 0x000fe200000000ff */
[----:B------:R-:W-:Y:S01]  /*73d0*/  IMAD R0, R0, 0x1000000, R29 ;  /* 0x0100000000007824 */ /* 0x000fe200078e021d */
[----:B------:R-:W-:Y:S01]  /*73e0*/  PRMT R29, R26, 0x7773, RZ ;  /* 0x000077731a1d7816 */ /* 0x000fe200000000ff */
[----:B------:R-:W-:Y:S01]  /*73f0*/  IMAD R24, R24, 0x1000000, R31 ;  /* 0x0100000018187824 */ /* 0x000fe200078e021f */
[----:B------:R-:W-:Y:S02]  /*7400*/  PRMT R31, R18, 0x7771, RZ ;  /* 0x00007771121f7816 */ /* 0x000fe400000000ff */
[C---:B------:R-:W-:Y:S02]  /*7410*/  PRMT R26, R27.reuse, 0x7772, RZ ;  /* 0x000077721b1a7816 */ /* 0x040fe400000000ff */
[----:B------:R-:W-:Y:S01]  /*7420*/  PRMT R30, R27, 0x7773, RZ ;  /* 0x000077731b1e7816 */ /* 0x000fe200000000ff */
[----:B------:R-:W-:Y:S01]  /*7430*/  IMAD.SHL.U32 R27, R28, 0x100, RZ ;  /* 0x000001001c1b7824 */ /* 0x000fe200078e00ff */
[----:B-----5:R-:W-:Y:S01]  /*7440*/  PRMT R34, R20, 0x7770, RZ ;  /* 0x0000777014227816 */ /* 0x020fe200000000ff */
[----:B------:R-:W-:-:S02]  /*7450*/  IMAD.U32 R33, R31, 0x10000, RZ ;  /* 0x000100001f217824 */ /* 0x000fc400078e00ff */
[----:B------:R-:W-:Y:S01]  /*7460*/  IMAD.SHL.U32 R31, R26, 0x100, RZ ;  /* 0x000001001a1f7824 */ /* 0x000fe200078e00ff */
[----:B------:R-:W-:Y:S02]  /*7470*/  LOP3.LUT R26, R29, R0, R27, 0xfe, !PT ;  /* 0x000000001d1a7212 */ /* 0x000fe400078efe1b */
[----:B------:R-:W-:Y:S02]  /*7480*/  PRMT R0, R19, 0x7771, RZ ;  /* 0x0000777113007816 */ /* 0x000fe400000000ff */
[----:B------:R-:W-:Y:S02]  /*7490*/  LOP3.LUT R28, R30, R24, R31, 0xfe, !PT ;  /* 0x000000181e1c7212 */ /* 0x000fe400078efe1f */
[----:B------:R-:W-:Y:S01]  /*74a0*/  PRMT R27, R20, 0x7771, RZ ;  /* 0x00007771141b7816 */ /* 0x000fe200000000ff */
[----:B------:R-:W-:Y:S01]  /*74b0*/  IMAD.U32 R0, R0, 0x10000, RZ ;  /* 0x0001000000007824 */ /* 0x000fe200078e00ff */
[----:B------:R-:W-:Y:S02]  /*74c0*/  LOP3.LUT R33, R33, 0xff0000, RZ, 0xc0, !PT ;  /* 0x00ff000021217812 */ /* 0x000fe400078ec0ff */
[C---:B------:R-:W-:Y:S01]  /*74d0*/  PRMT R24, R18.reuse, 0x7772, RZ ;  /* 0x0000777212187816 */ /* 0x040fe200000000ff */
[----:B------:R-:W-:Y:S01]  /*74e0*/  IMAD.U32 R31, R27, 0x10000, RZ ;  /* 0x000100001b1f7824 */ /* 0x000fe200078e00ff */
[----:B------:R-:W-:Y:S01]  /*74f0*/  PRMT R18, R18, 0x7773, RZ ;  /* 0x0000777312127816 */ /* 0x000fe200000000ff */
[----:B------:R-:W-:Y:S01]  /*7500*/  IMAD R30, R32, 0x1000000, R33 ;  /* 0x01000000201e7824 */ /* 0x000fe200078e0221 */
[----:B------:R-:W-:Y:S01]  /*7510*/  LOP3.LUT R29, R0, 0xff0000, RZ, 0xc0, !PT ;  /* 0x00ff0000001d7812 */ /* 0x000fe200078ec0ff */
[----:B------:R-:W-:Y:S01]  /*7520*/  IMAD.SHL.U32 R27, R24, 0x100, RZ ;  /* 0x00000100181b7824 */ /* 0x000fe200078e00ff */
[----:B------:R-:W-:-:S02]  /*7530*/  PRMT R24, R21, 0x7771, RZ ;  /* 0x0000777115187816 */ /* 0x000fc400000000ff */
[C---:B------:R-:W-:Y:S02]  /*7540*/  PRMT R32, R19.reuse, 0x7770, RZ ;  /* 0x0000777013207816 */ /* 0x040fe400000000ff */
[----:B------:R-:W-:Y:S02]  /*7550*/  PRMT R0, R19, 0x7772, RZ ;  /* 0x0000777213007816 */ /* 0x000fe400000000ff */
[----:B------:R-:W-:Y:S01]  /*7560*/  LOP3.LUT R30, R18, R30, R27, 0xfe, !PT ;  /* 0x0000001e121e7212 */ /* 0x000fe200078efe1b */
[----:B------:R-:W-:Y:S01]  /*7570*/  IMAD.U32 R27, R24, 0x10000, RZ ;  /* 0x00010000181b7824 */ /* 0x000fe200078e00ff */
[----:B------:R-:W-:Y:S01]  /*7580*/  LOP3.LUT R31, R31, 0xff0000, RZ, 0xc0, !PT ;  /* 0x00ff00001f1f7812 */ /* 0x000fe200078ec0ff */
[----:B------:R-:W-:Y:S01]  /*7590*/  IMAD R32, R32, 0x1000000, R29 ;  /* 0x0100000020207824 */ /* 0x000fe200078e021d */
[----:B------:R-:W-:Y:S02]  /*75a0*/  PRMT R24, R20, 0x7772, RZ ;  /* 0x0000777214187816 */ /* 0x000fe400000000ff */
[----:B------:R-:W-:Y:S01]  /*75b0*/  PRMT R18, R19, 0x7773, RZ ;  /* 0x0000777313127816 */ /* 0x000fe200000000ff */
[----:B------:R-:W-:Y:S01]  /*75c0*/  IMAD.SHL.U32 R19, R0, 0x100, RZ ;  /* 0x0000010000137824 */ /* 0x000fe200078e00ff */
[----:B------:R-:W-:Y:S01]  /*75d0*/  LOP3.LUT R0, R27, 0xff0000, RZ, 0xc0, !PT ;  /* 0x00ff00001b007812 */ /* 0x000fe200078ec0ff */
[----:B------:R-:W-:Y:S01]  /*75e0*/  IMAD R34, R34, 0x1000000, R31 ;  /* 0x0100000022227824 */ /* 0x000fe200078e021f */
[----:B------:R-:W-:Y:S01]  /*75f0*/  PRMT R20, R20, 0x7773, RZ ;  /* 0x0000777314147816 */ /* 0x000fe200000000ff */
[----:B------:R-:W-:Y:S01]  /*7600*/  IMAD.SHL.U32 R27, R24, 0x100, RZ ;  /* 0x00000100181b7824 */ /* 0x000fe200078e00ff */
[----:B------:R-:W-:-:S02]  /*7610*/  PRMT R24, R8, 0x7771, RZ ;  /* 0x0000777108187816 */ /* 0x000fc400000000ff */
[----:B------:R-:W-:Y:S02]  /*7620*/  LOP3.LUT R32, R18, R32, R19, 0xfe, !PT ;  /* 0x0000002012207212 */ /* 0x000fe400078efe13 */
[----:B------:R-:W3:Y:S01]  /*7630*/  LDL.64 R18, [R1+0x68] ;  /* 0x0000680001127983 */ /* 0x000ee20000100a00 */
[----:B------:R-:W-:Y:S02]  /*7640*/  PRMT R29, R21, 0x7770, RZ ;  /* 0x00007770151d7816 */ /* 0x000fe400000000ff */
[----:B------:R-:W-:Y:S01]  /*7650*/  LOP3.LUT R34, R20, R34, R27, 0xfe, !PT ;  /* 0x0000002214227212 */ /* 0x000fe200078efe1b */
[----:B------:R-:W-:Y:S02]  /*7660*/  IMAD.U32 R20, R24, 0x10000, RZ ;  /* 0x0001000018147824 */ /* 0x000fe400078e00ff */
[----:B------:R-:W-:Y:S01]  /*7670*/  IMAD R29, R29, 0x1000000, R0 ;  /* 0x010000001d1d7824 */ /* 0x000fe200078e0200 */
[----:B------:R-:W-:Y:S02]  /*7680*/  PRMT R0, R21, 0x7772, RZ ;  /* 0x0000777215007816 */ /* 0x000fe400000000ff */
[----:B------:R-:W-:-:S02]  /*7690*/  LOP3.LUT R27, R20, 0xff0000, RZ, 0xc0, !PT ;  /* 0x00ff0000141b7812 */ /* 0x000fc400078ec0ff */
[----:B------:R-:W-:Y:S01]  /*76a0*/  PRMT R20, R9, 0x7771, RZ ;  /* 0x0000777109147816 */ /* 0x000fe200000000ff */
[----:B------:R-:W-:Y:S01]  /*76b0*/  IMAD.SHL.U32 R0, R0, 0x100, RZ ;  /* 0x0000010000007824 */ /* 0x000fe200078e00ff */
[----:B------:R-:W-:Y:S02]  /*76c0*/  PRMT R24, R8, 0x7770, RZ ;  /* 0x0000777008187816 */ /* 0x000fe400000000ff */
[----:B------:R-:W-:Y:S01]  /*76d0*/  PRMT R21, R21, 0x7773, RZ ;  /* 0x0000777315157816 */ /* 0x000fe200000000ff */
[----:B------:R-:W-:Y:S02]  /*76e0*/  IMAD.U32 R20, R20, 0x10000, RZ ;  /* 0x0001000014147824 */ /* 0x000fe400078e00ff */
[----:B------:R-:W-:Y:S01]  /*76f0*/  IMAD R24, R24, 0x1000000, R27 ;  /* 0x0100000018187824 */ /* 0x000fe200078e021b */
[----:B------:R-:W-:Y:S02]  /*7700*/  LOP3.LUT R0, R21, R29, R0, 0xfe, !PT ;  /* 0x0000001d15007212 */ /* 0x000fe400078efe00 */
[----:B------:R-:W-:-:S02]  /*7710*/  PRMT R21, R8, 0x7772, RZ ;  /* 0x0000777208157816 */ /* 0x000fc400000000ff */
[----:B------:R-:W-:Y:S02]  /*7720*/  PRMT R27, R8, 0x7773, RZ ;  /* 0x00007773081b7816 */ /* 0x000fe400000000ff */
[----:B------:R-:W-:Y:S02]  /*7730*/  PRMT R8, R9, 0x7770, RZ ;  /* 0x0000777009087816 */ /* 0x000fe400000000ff */
[----:B------:R-:W-:Y:S01]  /*7740*/  LOP3.LUT R29, R20, 0xff0000, RZ, 0xc0, !PT ;  /* 0x00ff0000141d7812 */ /* 0x000fe200078ec0ff */
[----:B------:R-:W-:Y:S01]  /*7750*/  IMAD.SHL.U32 R21, R21, 0x100, RZ ;  /* 0x0000010015157824 */ /* 0x000fe200078e00ff */
[----:B------:R-:W-:-:S03]  /*7760*/  PRMT R31, R10, 0x7771, RZ ;  /* 0x000077710a1f7816 */ /* 0x000fc600000000ff */
[----:B------:R-:W-:Y:S01]  /*7770*/  IMAD R20, R8, 0x1000000, R29 ;  /* 0x0100000008147824 */ /* 0x000fe200078e021d */
[----:B------:R-:W-:Y:S02]  /*7780*/  PRMT R8, R9, 0x7772, RZ ;  /* 0x0000777209087816 */ /* 0x000fe400000000ff */
[----:B------:R-:W-:Y:S02]  /*7790*/  LOP3.LUT R24, R27, R24, R21, 0xfe, !PT ;  /* 0x000000181b187212 */ /* 0x000fe400078efe15 */
[----:B------:R-:W-:Y:S01]  /*77a0*/  PRMT R21, R9, 0x7773, RZ ;  /* 0x0000777309157816 */ /* 0x000fe200000000ff */
[----:B------:R-:W-:Y:S01]  /*77b0*/  IMAD.SHL.U32 R9, R8, 0x100, RZ ;  /* 0x0000010008097824 */ /* 0x000fe200078e00ff */
[----:B------:R-:W-:Y:S01]  /*77c0*/  PRMT R8, R11, 0x7771, RZ ;  /* 0x000077710b087816 */ /* 0x000fe200000000ff */
[----:B------:R-:W-:Y:S01]  /*77d0*/  IMAD.U32 R31, R31, 0x10000, RZ ;  /* 0x000100001f1f7824 */ /* 0x000fe200078e00ff */
[----:B------:R-:W-:Y:S02]  /*77e0*/  PRMT R27, R10, 0x7770, RZ ;  /* 0x000077700a1b7816 */ /* 0x000fe400000000ff */
[----:B------:R-:W-:Y:S01]  /*77f0*/  LOP3.LUT R20, R21, R20, R9, 0xfe, !PT ;  /* 0x0000001415147212 */ /* 0x000fe200078efe09 */
[----:B------:R-:W-:Y:S01]  /*7800*/  IMAD.U32 R21, R8, 0x10000, RZ ;  /* 0x0001000008157824 */ /* 0x000fe200078e00ff */
[----:B------:R-:W-:-:S02]  /*7810*/  LOP3.LUT R36, R31, 0xff0000, RZ, 0xc0, !PT ;  /* 0x00ff00001f247812 */ /* 0x000fc400078ec0ff */
[C---:B------:R-:W-:Y:S02]  /*7820*/  PRMT R8, R10.reuse, 0x7772, RZ ;  /* 0x000077720a087816 */ /* 0x040fe400000000ff */
[----:B------:R-:W-:Y:S01]  /*7830*/  PRMT R10, R10, 0x7773, RZ ;  /* 0x000077730a0a7816 */ /* 0x000fe200000000ff */
[----:B------:R-:W-:Y:S02]  /*7840*/  IMAD R27, R27, 0x1000000, R36 ;  /* 0x010000001b1b7824 */ /* 0x000fe400078e0224 */
[----:B------:R-:W-:Y:S01]  /*7850*/  IMAD.SHL.U32 R8, R8, 0x100, RZ ;  /* 0x0000010008087824 */ /* 0x000fe200078e00ff */
[----:B------:R-:W-:Y:S02]  /*7860*/  LOP3.LUT R36, R21, 0xff0000, RZ, 0xc0, !PT ;  /* 0x00ff000015247812 */ /* 0x000fe400078ec0ff */
[----:B------:R-:W-:Y:S02]  /*7870*/  PRMT R9, R11, 0x7770, RZ ;  /* 0x000077700b097816 */ /* 0x000fe400000000ff */
[----:B------:R-:W-:-:S02]  /*7880*/  LOP3.LUT R8, R10, R27, R8, 0xfe, !PT ;  /* 0x0000001b0a087212 */ /* 0x000fc400078efe08 */
[----:B------:R-:W-:Y:S02]  /*7890*/  PRMT R21, R12, 0x7771, RZ ;  /* 0x000077710c157816 */ /* 0x000fe400000000ff */
[----:B------:R-:W-:Y:S01]  /*78a0*/  PRMT R10, R11, 0x7772, RZ ;  /* 0x000077720b0a7816 */ /* 0x000fe200000000ff */
[----:B------:R-:W-:Y:S01]  /*78b0*/  IMAD R9, R9, 0x1000000, R36 ;  /* 0x0100000009097824 */ /* 0x000fe200078e0224 */
[----:B------:R-:W-:Y:S01]  /*78c0*/  PRMT R11, R11, 0x7773, RZ ;  /* 0x000077730b0b7816 */ /* 0x000fe200000000ff */
[----:B------:R-:W-:Y:S02]  /*78d0*/  IMAD.U32 R21, R21, 0x10000, RZ ;  /* 0x0001000015157824 */ /* 0x000fe400078e00ff */
[----:B------:R-:W-:Y:S01]  /*78e0*/  IMAD.SHL.U32 R10, R10, 0x100, RZ ;  /* 0x000001000a0a7824 */ /* 0x000fe200078e00ff */
[----:B------:R-:W-:Y:S02]  /*78f0*/  PRMT R27, R12, 0x7770, RZ ;  /* 0x000077700c1b7816 */ /* 0x000fe400000000ff */
[----:B------:R-:W-:-:S02]  /*7900*/  LOP3.LUT R36, R21, 0xff0000, RZ, 0xc0, !PT ;  /* 0x00ff000015247812 */ /* 0x000fc400078ec0ff */
[----:B------:R-:W-:Y:S02]  /*7910*/  LOP3.LUT R9, R11, R9, R10, 0xfe, !PT ;  /* 0x000000090b097212 */ /* 0x000fe400078efe0a */
[----:B------:R-:W-:Y:S02]  /*7920*/  PRMT R21, R13, 0x7771, RZ ;  /* 0x000077710d157816 */ /* 0x000fe400000000ff */
[C---:B------:R-:W-:Y:S01]  /*7930*/  PRMT R10, R12.reuse, 0x7772, RZ ;  /* 0x000077720c0a7816 */ /* 0x040fe200000000ff */
[----:B------:R-:W-:Y:S01]  /*7940*/  IMAD R27, R27, 0x1000000, R36 ;  /* 0x010000001b1b7824 */ /* 0x000fe200078e0224 */
[----:B------:R-:W-:Y:S01]  /*7950*/  PRMT R12, R12, 0x7773, RZ ;  /* 0x000077730c0c7816 */ /* 0x000fe200000000ff */
[----:B------:R-:W-:Y:S02]  /*7960*/  IMAD.U32 R21, R21, 0x10000, RZ ;  /* 0x0001000015157824 */ /* 0x000fe400078e00ff */
[----:B------:R-:W-:Y:S01]  /*7970*/  IMAD.SHL.U32 R10, R10, 0x100, RZ ;  /* 0x000001000a0a7824 */ /* 0x000fe200078e00ff */
[----:B------:R-:W-:-:S02]  /*7980*/  PRMT R11, R13, 0x7770, RZ ;  /* 0x000077700d0b7816 */ /* 0x000fc400000000ff */
[----:B------:R-:W-:Y:S02]  /*7990*/  LOP3.LUT R36, R21, 0xff0000, RZ, 0xc0, !PT ;  /* 0x00ff000015247812 */ /* 0x000fe400078ec0ff */
[----:B------:R-:W-:Y:S02]  /*79a0*/  LOP3.LUT R10, R12, R27, R10, 0xfe, !PT ;  /* 0x0000001b0c0a7212 */ /* 0x000fe400078efe0a */
[----:B------:R-:W-:Y:S02]  /*79b0*/  PRMT R21, R14, 0x7771, RZ ;  /* 0x000077710e157816 */ /* 0x000fe400000000ff */
[----:B------:R-:W-:Y:S01]  /*79c0*/  PRMT R12, R13, 0x7772, RZ ;  /* 0x000077720d0c7816 */ /* 0x000fe200000000ff */
[----:B------:R-:W-:Y:S01]  /*79d0*/  IMAD R11, R11, 0x1000000, R36 ;  /* 0x010000000b0b7824 */ /* 0x000fe200078e0224 */
[----:B------:R-:W-:Y:S01]  /*79e0*/  PRMT R13, R13, 0x7773, RZ ;  /* 0x000077730d0d7816 */ /* 0x000fe200000000ff */
[----:B------:R-:W-:Y:S02]  /*79f0*/  IMAD.U32 R27, R21, 0x10000, RZ ;  /* 0x00010000151b7824 */ /* 0x000fe400078e00ff */
[----:B------:R-:W-:Y:S01]  /*7a00*/  IMAD.SHL.U32 R12, R12, 0x100, RZ ;  /* 0x000001000c0c7824 */ /* 0x000fe200078e00ff */
[----:B------:R-:W-:-:S02]  /*7a10*/  PRMT R21, R15, 0x7771, RZ ;  /* 0x000077710f157816 */ /* 0x000fc400000000ff */
[----:B------:R-:W-:Y:S02]  /*7a20*/  LOP3.LUT R36, R27, 0xff0000, RZ, 0xc0, !PT ;  /* 0x00ff00001b247812 */ /* 0x000fe400078ec0ff */
[----:B------:R-:W-:Y:S02]  /*7a30*/  LOP3.LUT R11, R13, R11, R12, 0xfe, !PT ;  /* 0x0000000b0d0b7212 */ /* 0x000fe400078efe0c */
[C---:B------:R-:W-:Y:S02]  /*7a40*/  PRMT R27, R14.reuse, 0x7770, RZ ;  /* 0x000077700e1b7816 */ /* 0x040fe400000000ff */
[C---:B------:R-:W-:Y:S01]  /*7a50*/  PRMT R12, R14.reuse, 0x7772, RZ ;  /* 0x000077720e0c7816 */ /* 0x040fe200000000ff */
[----:B------:R-:W-:Y:S01]  /*7a60*/  IMAD.U32 R21, R21, 0x10000, RZ ;  /* 0x0001000015157824 */ /* 0x000fe200078e00ff */
[----:B------:R-:W-:Y:S01]  /*7a70*/  PRMT R14, R14, 0x7773, RZ ;  /* 0x000077730e0e7816 */ /* 0x000fe200000000ff */
[----:B------:R-:W-:Y:S02]  /*7a80*/  IMAD R27, R27, 0x1000000, R36 ;  /* 0x010000001b1b7824 */ /* 0x000fe400078e0224 */
[----:B------:R-:W-:Y:S01]  /*7a90*/  IMAD.SHL.U32 R12, R12, 0x100, RZ ;  /* 0x000001000c0c7824 */ /* 0x000fe200078e00ff */
[----:B------:R-:W-:-:S02]  /*7aa0*/  LOP3.LUT R29, R6, R7, R5, 0x40, !PT ;  /* 0x00000007061d7212 */ /* 0x000fc400078e4005 */
[----:B------:R-:W-:Y:S02]  /*7ab0*/  PRMT R13, R15, 0x7770, RZ ;  /* 0x000077700f0d7816 */ /* 0x000fe400000000ff */
[----:B------:R-:W-:Y:S02]  /*7ac0*/  LOP3.LUT R12, R14, R27, R12, 0xfe, !PT ;  /* 0x0000001b0e0c7212 */ /* 0x000fe400078efe0c */
[----:B------:R-:W-:Y:S02]  /*7ad0*/  LOP3.LUT R36, R21, 0xff0000, RZ, 0xc0, !PT ;  /* 0x00ff000015247812 */ /* 0x000fe400078ec0ff */
[----:B------:R-:W-:Y:S01]  /*7ae0*/  PRMT R14, R15, 0x7772, RZ ;  /* 0x000077720f0e7816 */ /* 0x000fe200000000ff */
[----:B--2---:R-:W-:Y:S01]  /*7af0*/  IMAD.IADD R29, R2, 0x1, R29 ;  /* 0x00000001021d7824 */ /* 0x004fe200078e021d */
[----:B------:R-:W-:Y:S01]  /*7b00*/  SHF.L.W.U32.HI R21, R5, 0x1e, R5 ;  /* 0x0000001e05157819 */ /* 0x000fe20000010e05 */
[----:B------:R-:W-:Y:S01]  /*7b10*/  IMAD R13, R13, 0x1000000, R36 ;  /* 0x010000000d0d7824 */ /* 0x000fe200078e0224 */
[----:B------:R-:W-:Y:S01]  /*7b20*/  PRMT R15, R15, 0x7773, RZ ;  /* 0x000077730f0f7816 */ /* 0x000fe200000000ff */
[----:B------:R-:W-:Y:S01]  /*7b30*/  IMAD.SHL.U32 R14, R14, 0x100, RZ ;  /* 0x000001000e0e7824 */ /* 0x000fe200078e00ff */
[----:B------:R-:W-:-:S02]  /*7b40*/  LOP3.LUT R36, R21, R6, R4, 0x40, !PT ;  /* 0x0000000615247212 */ /* 0x000fc400078e4004 */
[C---:B------:R-:W-:Y:S02]  /*7b50*/  LEA.HI R29, R4.reuse, R29, R4, 0x5 ;  /* 0x0000001d041d7211 */ /* 0x040fe400078f2804 */
[----:B------:R-:W-:Y:S01]  /*7b60*/  LOP3.LUT R13, R15, R13, R14, 0xfe, !PT ;  /* 0x0000000d0f0d7212 */ /* 0x000fe200078efe0e */
[----:B------:R-:W-:Y:S01]  /*7b70*/  IMAD.IADD R36, R7, 0x1, R36 ;  /* 0x0000000107247824 */ /* 0x000fe200078e0224 */
[----:B------:R-:W-:Y:S02]  /*7b80*/  IADD3 R29, PT, PT, R3, R29, R26 ;  /* 0x0000001d031d7210 */ /* 0x000fe40007ffe01a */
[----:B------:R-:W-:Y:S02]  /*7b90*/  SHF.L.W.U32.HI R14, R4, 0x1e, R4 ;  /* 0x0000001e040e7819 */ /* 0x000fe40000010e04 */
[--C-:B------:R-:W-:Y:S02]  /*7ba0*/  LEA.HI R27, R29, R36, R29.reuse, 0x5 ;  /* 0x000000241d1b7211 */ /* 0x100fe400078f281d */
[----:B------:R-:W-:-:S02]  /*7bb0*/  LOP3.LUT R15, R14, R21, R29, 0x40, !PT ;  /* 0x000000150e0f7212 */ /* 0x000fc400078e401d */
[----:B------:R-:W-:-:S03]  /*7bc0*/  IADD3 R27, PT, PT, R3, R27, R28 ;  /* 0x0000001b031b7210 */ /* 0x000fc60007ffe01c */
[----:B------:R-:W-:Y:S01]  /*7bd0*/  IMAD.IADD R36, R6, 0x1, R15 ;  /* 0x0000000106247824 */ /* 0x000fe200078e020f */
[----:B------:R-:W-:-:S04]  /*7be0*/  SHF.L.W.U32.HI R15, R29, 0x1e, R29 ;  /* 0x0000001e1d0f7819 */ /* 0x000fc80000010e1d */
[--C-:B------:R-:W-:Y:S02]  /*7bf0*/  LOP3.LUT R29, R15, R14, R27.reuse, 0x40, !PT ;  /* 0x0000000e0f1d7212 */ /* 0x100fe400078e401b */
[----:B------:R-:W-:-:S03]  /*7c00*/  LEA.HI R36, R27, R36, R27, 0x5 ;  /* 0x000000241b247211 */ /* 0x000fc600078f281b */
[----:B------:R-:W-:Y:S01]  /*7c10*/  IMAD.IADD R29, R21, 0x1, R29 ;  /* 0x00000001151d7824 */ /* 0x000fe200078e021d */
[----:B------:R-:W-:Y:S02]  /*7c20*/  IADD3 R21, PT, PT, R3, R36, R30 ;  /* 0x0000002403157210 */ /* 0x000fe40007ffe01e */
[----:B------:R-:W-:Y:S02]  /*7c30*/  SHF.L.W.U32.HI R36, R27, 0x1e, R27 ;  /* 0x0000001e1b247819 */ /* 0x000fe40000010e1b */
[--C-:B------:R-:W-:Y:S02]  /*7c40*/  LEA.HI R29, R21, R29, R21.reuse, 0x5 ;  /* 0x0000001d151d7211 */ /* 0x100fe400078f2815 */
[--C-:B------:R-:W-:Y:S02]  /*7c50*/  LOP3.LUT R27, R36, R15, R21.reuse, 0x40, !PT ;  /* 0x0000000f241b7212 */ /* 0x100fe400078e4015 */
[----:B------:R-:W-:Y:S02]  /*7c60*/  IADD3 R29, PT, PT, R3, R29, R32 ;  /* 0x0000001d031d7210 */ /* 0x000fe40007ffe020 */
[----:B------:R-:W-:Y:S01]  /*7c70*/  SHF.L.W.U32.HI R21, R21, 0x1e, R21 ;  /* 0x0000001e15157819 */ /* 0x000fe20000010e15 */
[----:B------:R-:W-:-:S03]  /*7c80*/  IMAD.IADD R14, R14, 0x1, R27 ;  /* 0x000000010e0e7824 */ /* 0x000fc600078e021b */
[--C-:B------:R-:W-:Y:S02]  /*7c90*/  LOP3.LUT R27, R21, R36, R29.reuse, 0x40, !PT ;  /* 0x00000024151b7212 */ /* 0x100fe400078e401d */
[----:B------:R-:W-:-:S03]  /*7ca0*/  LEA.HI R14, R29, R14, R29, 0x5 ;  /* 0x0000000e1d0e7211 */ /* 0x000fc600078f281d */
[----:B------:R-:W-:Y:S01]  /*7cb0*/  IMAD.IADD R27, R15, 0x1, R27 ;  /* 0x000000010f1b7824 */ /* 0x000fe200078e021b */
[----:B------:R-:W-:Y:S02]  /*7cc0*/  IADD3 R14, PT, PT, R3, R14, R34 ;  /* 0x0000000e030e7210 */ /* 0x000fe40007ffe022 */
[----:B------:R-:W-:Y:S02]  /*7cd0*/  SHF.L.W.U32.HI R15, R29, 0x1e, R29 ;  /* 0x0000001e1d0f7819 */ /* 0x000fe40000010e1d */
[--C-:B------:R-:W-:Y:S02]  /*7ce0*/  LEA.HI R27, R14, R27, R14.reuse, 0x5 ;  /* 0x0000001b0e1b7211 */ /* 0x100fe400078f280e */
[----:B------:R-:W-:Y:S02]  /*7cf0*/  LOP3.LUT R29, R15, R21, R14, 0x40, !PT ;  /* 0x000000150f1d7212 */ /* 0x000fe400078e400e */
        /* <DEDUP_REMOVED lines=19> */
[----:B------:R-:W-:Y:S02]  /*7e30*/  LEA.HI R36, R31, R36, R31, 0x5 ;  /* 0x000000241f247211 */ /* 0x000fe400078f281f */
[----:B------:R-:W-:Y:S01]  /*7e40*/  LEA R25, P0, R25, R16, 0x3 ;  /* 0x0000001019197211 */ /* 0x000fe200078018ff */
[----:B------:R-:W-:Y:S01]  /*7e50*/  IMAD.IADD R21, R21, 0x1, R15 ;  /* 0x0000000115157824 */ /* 0x000fe200078e020f */
[----:B------:R-:W-:Y:S02]  /*7e60*/  IADD3 R15, PT, PT, R3, R36, R9 ;  /* 0x00000024030f7210 */ /* 0x000fe40007ffe009 */
[----:B------:R-:W-:Y:S01]  /*7e70*/  SHF.L.W.U32.HI R36, R31, 0x1e, R31 ;  /* 0x0000001e1f247819 */ /* 0x000fe20000010e1f */
[----:B------:R-:W-:Y:S01]  /*7e80*/  IMAD.X R16, RZ, RZ, R17, P0 ;  /* 0x000000ffff107224 */ /* 0x000fe200000e0611 */
[----:B------:R-:W-:-:S02]  /*7e90*/  LEA.HI R21, R15, R21, R15, 0x5 ;  /* 0x000000150f157211 */ /* 0x000fc400078f280f */
[----:B------:R-:W-:Y:S02]  /*7ea0*/  LOP3.LUT R17, R36, R27, R15, 0x40, !PT ;  /* 0x0000001b24117212 */ /* 0x000fe400078e400f */
[----:B------:R-:W-:-:S03]  /*7eb0*/  IADD3 R21, PT, PT, R3, R21, R10 ;  /* 0x0000001503157210 */ /* 0x000fc60007ffe00a */
[----:B------:R-:W-:Y:S01]  /*7ec0*/  IMAD.IADD R14, R14, 0x1, R17 ;  /* 0x000000010e0e7824 */ /* 0x000fe200078e0211 */
[----:B------:R-:W-:-:S04]  /*7ed0*/  SHF.L.W.U32.HI R15, R15, 0x1e, R15 ;  /* 0x0000001e0f0f7819 */ /* 0x000fc80000010e0f */
[--C-:B------:R-:W-:Y:S02]  /*7ee0*/  LEA.HI R17, R21, R14, R21.reuse, 0x5 ;  /* 0x0000000e15117211 */ /* 0x100fe400078f2815 */
[--C-:B------:R-:W-:Y:S02]  /*7ef0*/  LOP3.LUT R29, R15, R36, R21.reuse, 0x40, !PT ;  /* 0x000000240f1d7212 */ /* 0x100fe400078e4015 */
[----:B------:R-:W-:Y:S02]  /*7f00*/  SHF.L.W.U32.HI R14, R21, 0x1e, R21 ;  /* 0x0000001e150e7819 */ /* 0x000fe40000010e15 */
[----:B------:R-:W-:Y:S02]  /*7f10*/  SHF.R.U32.HI R21, RZ, 0x10, R16 ;  /* 0x00000010ff157819 */ /* 0x000fe40000011610 */
[----:B------:R-:W-:Y:S01]  /*7f20*/  IADD3 R17, PT, PT, R3, R17, R11 ;  /* 0x0000001103117210 */ /* 0x000fe20007ffe00b */
[----:B------:R-:W-:Y:S02]  /*7f30*/  IMAD.IADD R27, R27, 0x1, R29 ;  /* 0x000000011b1b7824 */ /* 0x000fe400078e021d */
[----:B------:R-:W-:Y:S01]  /*7f40*/  IMAD.U32 R21, R21, 0x10000, RZ ;  /* 0x0001000015157824 */ /* 0x000fe200078e00ff */
[----:B------:R-:W-:-:S02]  /*7f50*/  LOP3.LUT R29, R14, R15, R17, 0x40, !PT ;  /* 0x0000000f0e1d7212 */ /* 0x000fc400078e4011 */
[--C-:B------:R-:W-:Y:S02]  /*7f60*/  SHF.R.U32.HI R31, RZ, 0x8, R16.reuse ;  /* 0x00000008ff1f7819 */ /* 0x100fe40000011610 */
[----:B------:R-:W-:Y:S01]  /*7f70*/  LOP3.LUT R21, R21, 0xff0000, RZ, 0xc0, !PT ;  /* 0x00ff000015157812 */ /* 0x000fe200078ec0ff */
[----:B------:R-:W-:Y:S01]  /*7f80*/  IMAD.IADD R36, R36, 0x1, R29 ;  /* 0x0000000124247824 */ /* 0x000fe200078e021d */
[--C-:B------:R-:W-:Y:S01]  /*7f90*/  LEA.HI R29, R17, R27, R17.reuse, 0x5 ;  /* 0x0000001b111d7211 */ /* 0x100fe200078f2811 */
[----:B------:R-:W-:Y:S01]  /*7fa0*/  IMAD.SHL.U32 R27, R31, 0x100, RZ ;  /* 0x000001001f1b7824 */ /* 0x000fe200078e00ff */
[----:B------:R-:W-:Y:S02]  /*7fb0*/  LOP3.LUT R21, R21, 0xff000000, R16, 0xf8, !PT ;  /* 0xff00000015157812 */ /* 0x000fe400078ef810 */
[----:B------:R-:W-:Y:S02]  /*7fc0*/  SHF.L.W.U32.HI R17, R17, 0x1e, R17 ;  /* 0x0000001e11117819 */ /* 0x000fe40000010e11 */
[----:B------:R-:W-:-:S02]  /*7fd0*/  IADD3 R29, PT, PT, R3, R29, R12 ;  /* 0x0000001d031d7210 */ /* 0x000fc40007ffe00c */
[----:B------:R-:W-:Y:S02]  /*7fe0*/  LOP3.LUT R21, R21, 0xff00, R27, 0xf8, !PT ;  /* 0x0000ff0015157812 */ /* 0x000fe400078ef81b */
[--C-:B------:R-:W-:Y:S02]  /*7ff0*/  LOP3.LUT R31, R17, R14, R29.reuse, 0x40, !PT ;  /* 0x0000000e111f7212 */ /* 0x100fe400078e401d */
[C-C-:B------:R-:W-:Y:S02]  /*8000*/  LEA.HI R27, R29.reuse, R36, R29.reuse, 0x5 ;  /* 0x000000241d1b7211 */ /* 0x140fe400078f281d */
[----:B------:R-:W-:Y:S01]  /*8010*/  SHF.L.W.U32.HI R36, R29, 0x1e, R29 ;  /* 0x0000001e1d247819 */ /* 0x000fe20000010e1d */
[----:B------:R-:W-:Y:S01]  /*8020*/  IMAD.IADD R31, R15, 0x1, R31 ;  /* 0x000000010f1f7824 */ /* 0x000fe200078e021f */
[----:B------:R-:W-:Y:S02]  /*8030*/  IADD3 R27, PT, PT, R3, R27, R13 ;  /* 0x0000001b031b7210 */ /* 0x000fe40007ffe00d */
[----:B------:R-:W-:-:S02]  /*8040*/  LOP3.LUT R16, R21, 0xff, R16, 0xf8, !PT ;  /* 0x000000ff15107812 */ /* 0x000fc400078ef810 */
        /* <DEDUP_REMOVED lines=13> */
[----:B------:R-:W-:Y:S02]  /*8120*/  SHF.L.W.U32.HI R26, R26, 0x1, R26 ;  /* 0x000000011a1a7819 */ /* 0x000fe40000010e1a */
[----:B------:R-:W-:-:S02]  /*8130*/  LEA.HI R29, R21, R29, R21, 0x5 ;  /* 0x0000001d151d7211 */ /* 0x000fc400078f2815 */
[----:B------:R-:W-:Y:S02]  /*8140*/  LOP3.LUT R31, R17, R15, R21, 0x40, !PT ;  /* 0x0000000f111f7212 */ /* 0x000fe400078e4015 */
[----:B------:R-:W-:Y:S02]  /*8150*/  LOP3.LUT R27, R27, R28, RZ, 0x3c, !PT ;  /* 0x0000001c1b1b7212 */ /* 0x000fe400078e3cff */
[----:B------:R-:W-:Y:S01]  /*8160*/  IADD3 R28, PT, PT, R3, R29, R26 ;  /* 0x0000001d031c7210 */ /* 0x000fe20007ffe01a */
[----:B------:R-:W-:Y:S01]  /*8170*/  IMAD.IADD R31, R36, 0x1, R31 ;  /* 0x00000001241f7824 */ /* 0x000fe200078e021f */
[----:B------:R-:W-:Y:S02]  /*8180*/  SHF.L.W.U32.HI R14, R21, 0x1e, R21 ;  /* 0x0000001e150e7819 */ /* 0x000fe40000010e15 */
[----:B------:R-:W-:Y:S02]  /*8190*/  LOP3.LUT R21, R34, R10, R25, 0x96, !PT ;  /* 0x0000000a22157212 */ /* 0x000fe400078e9619 */
[----:B------:R-:W-:-:S02]  /*81a0*/  LOP3.LUT R29, R14, R17, R28, 0x40, !PT ;  /* 0x000000110e1d7212 */ /* 0x000fc400078e401c */
[----:B------:R-:W-:Y:S02]  /*81b0*/  SHF.L.W.U32.HI R27, R27, 0x1, R27 ;  /* 0x000000011b1b7819 */ /* 0x000fe40000010e1b */
[C-C-:B------:R-:W-:Y:S01]  /*81c0*/  LEA.HI R36, R28.reuse, R31, R28.reuse, 0x5 ;  /* 0x0000001f1c247211 */ /* 0x140fe200078f281c */
[----:B------:R-:W-:Y:S01]  /*81d0*/  IMAD.IADD R29, R15, 0x1, R29 ;  /* 0x000000010f1d7824 */ /* 0x000fe200078e021d */
[----:B------:R-:W-:Y:S02]  /*81e0*/  LOP3.LUT R30, R21, R30, RZ, 0x3c, !PT ;  /* 0x0000001e151e7212 */ /* 0x000fe400078e3cff */
[----:B------:R-:W-:Y:S02]  /*81f0*/  IADD3 R21, PT, PT, R3, R36, R27 ;  /* 0x0000002403157210 */ /* 0x000fe40007ffe01b */
[----:B------:R-:W-:Y:S02]  /*8200*/  SHF.L.W.U32.HI R15, R28, 0x1e, R28 ;  /* 0x0000001e1c0f7819 */ /* 0x000fe40000010e1c */
[----:B------:R-:W-:-:S02]  /*8210*/  SHF.L.W.U32.HI R28, R30, 0x1, R30 ;  /* 0x000000011e1c7819 */ /* 0x000fc40000010e1e */
[--C-:B------:R-:W-:Y:S02]  /*8220*/  LEA.HI R30, R21, R29, R21.reuse, 0x5 ;  /* 0x0000001d151e7211 */ /* 0x100fe400078f2815 */
[----:B------:R-:W-:Y:S02]  /*8230*/  LOP3.LUT R36, R15, R14, R21, 0x40, !PT ;  /* 0x0000000e0f247212 */ /* 0x000fe400078e4015 */
[----:B------:R-:W-:-:S03]  /*8240*/  LOP3.LUT R29, R0, R11, R26, 0x96, !PT ;  /* 0x0000000b001d7212 */ /* 0x000fc600078e961a */
[----:B------:R-:W-:Y:S01]  /*8250*/  IMAD.IADD R36, R17, 0x1, R36 ;  /* 0x0000000111247824 */ /* 0x000fe200078e0224 */
[----:B------:R-:W-:Y:S02]  /*8260*/  LOP3.LUT R29, R29, R32, RZ, 0x3c, !PT ;  /* 0x000000201d1d7212 */ /* 0x000fe400078e3cff */
[----:B------:R-:W-:Y:S02]  /*8270*/  IADD3 R17, PT, PT, R3, R30, R28 ;  /* 0x0000001e03117210 */ /* 0x000fe40007ffe01c */
[----:B------:R-:W-:Y:S02]  /*8280*/  SHF.L.W.U32.HI R30, R29, 0x1, R29 ;  /* 0x000000011d1e7819 */ /* 0x000fe40000010e1d */
[----:B------:R-:W-:Y:S02]  /*8290*/  SHF.L.W.U32.HI R32, R21, 0x1e, R21 ;  /* 0x0000001e15207819 */ /* 0x000fe40000010e15 */
[C---:B------:R-:W-:Y:S02]  /*82a0*/  LEA.HI R29, R17.reuse, R36, R17, 0x5 ;  /* 0x00000024111d7211 */ /* 0x040fe400078f2811 */
[----:B------:R-:W-:-:S02]  /*82b0*/  LOP3.LUT R31, R17, R32, R15, 0x96, !PT ;  /* 0x00000020111f7212 */ /* 0x000fc400078e960f */
[----:B------:R-:W-:Y:S02]  /*82c0*/  IADD3 R29, PT, PT, R3, R29, R30 ;  /* 0x0000001d031d7210 */ /* 0x000fe40007ffe01e */
[----:B------:R-:W-:Y:S01]  /*82d0*/  LOP3.LUT R3, R24, R12, R27, 0x96, !PT ;  /* 0x0000000c18037212 */ /* 0x000fe200078e961b */
[----:B------:R-:W-:Y:S01]  /*82e0*/  IMAD.IADD R14, R14, 0x1, R31 ;  /* 0x000000010e0e7824 */ /* 0x000fe200078e021f */
[----:B------:R-:W-:Y:S02]  /*82f0*/  SHF.L.W.U32.HI R21, R17, 0x1e, R17 ;  /* 0x0000001e11157819 */ /* 0x000fe40000010e11 */
[----:B------:R-:W-:Y:S02]  /*8300*/  LOP3.LUT R3, R3, R34, RZ, 0x3c, !PT ;  /* 0x0000002203037212 */ /* 0x000fe400078e3cff */
[----:B------:R-:W-:Y:S02]  /*8310*/  LOP3.LUT R17, R20, R13, R28, 0x96, !PT ;  /* 0x0000000d14117212 */ /* 0x000fe400078e961c */
[----:B------:R-:W-:-:S02]  /*8320*/  SHF.L.W.U32.HI R3, R3, 0x1, R3 ;  /* 0x0000000103037819 */ /* 0x000fc40000010e03 */
[C---:B------:R-:W-:Y:S02]  /*8330*/  LOP3.LUT R34, R29.reuse, R21, R32, 0x96, !PT ;  /* 0x000000151d227212 */ /* 0x040fe400078e9620 */
[----:B------:R-:W-:Y:S02]  /*8340*/  LEA.HI R14, R29, R14, R29, 0x5 ;  /* 0x0000000e1d0e7211 */ /* 0x000fe400078f281d */
[----:B------:R-:W-:Y:S01]  /*8350*/  LOP3.LUT R17, R17, R0, RZ, 0x3c, !PT ;  /* 0x0000000011117212 */ /* 0x000fe200078e3cff */
[----:B------:R-:W-:Y:S01]  /*8360*/  IMAD.IADD R31, R15, 0x1, R34 ;  /* 0x000000010f1f7824 */ /* 0x000fe200078e0222 */
[----:B---3--:R-:W-:Y:S02]  /*8370*/  IADD3 R14, PT, PT, R18, R14, R3 ;  /* 0x0000000e120e7210 */ /* 0x008fe40007ffe003 */
[----:B------:R-:W-:Y:S02]  /*8380*/  SHF.L.W.U32.HI R0, R29, 0x1e, R29 ;  /* 0x0000001e1d007819 */ /* 0x000fe40000010e1d */
[----:B------:R-:W-:-:S02]  /*8390*/  LOP3.LUT R15, R8, R16, R30, 0x96, !PT ;  /* 0x00000010080f7212 */ /* 0x000fc400078e961e */
[C---:B------:R-:W-:Y:S02]  /*83a0*/  LOP3.LUT R33, R14.reuse, R0, R21, 0x96, !PT ;  /* 0x000000000e217212 */ /* 0x040fe400078e9615 */
[----:B------:R-:W-:Y:S02]  /*83b0*/  SHF.L.W.U32.HI R17, R17, 0x1, R17 ;  /* 0x0000000111117819 */ /* 0x000fe40000010e11 */
[--C-:B------:R-:W-:Y:S01]  /*83c0*/  LEA.HI R31, R14, R31, R14.reuse, 0x5 ;  /* 0x0000001f0e1f7211 */ /* 0x100fe200078f280e */
[----:B------:R-:W-:Y:S01]  /*83d0*/  IMAD.IADD R33, R32, 0x1, R33 ;  /* 0x0000000120217824 */ /* 0x000fe200078e0221 */
[----:B------:R-:W-:Y:S02]  /*83e0*/  LOP3.LUT R15, R15, R24, RZ, 0x3c, !PT ;  /* 0x000000180f0f7212 */ /* 0x000fe400078e3cff */
[----:B------:R-:W-:Y:S02]  /*83f0*/  SHF.L.W.U32.HI R29, R14, 0x1e, R14 ;  /* 0x0000001e0e1d7819 */ /* 0x000fe40000010e0e */
[----:B------:R-:W-:-:S02]  /*8400*/  IADD3 R24, PT, PT, R18, R31, R17 ;  /* 0x0000001f12187210 */ /* 0x000fc40007ffe011 */
[----:B------:R-:W-:Y:S02]  /*8410*/  SHF.L.W.U32.HI R14, R15, 0x1, R15 ;  /* 0x000000010f0e7819 */ /* 0x000fe40000010e0f */
[C---:B------:R-:W-:Y:S02]  /*8420*/  LOP3.LUT R32, R24.reuse, R29, R0, 0x96, !PT ;  /* 0x0000001d18207212 */ /* 0x040fe400078e9600 */
[----:B------:R-:W-:Y:S02]  /*8430*/  LEA.HI R33, R24, R33, R24, 0x5 ;  /* 0x0000002118217211 */ /* 0x000fe400078f2818 */
[----:B------:R-:W-:Y:S01]  /*8440*/  LOP3.LUT R15, R9, R25, R3, 0x96, !PT ;  /* 0x00000019090f7212 */ /* 0x000fe200078e9603 */
[----:B------:R-:W-:Y:S01]  /*8450*/  IMAD.IADD R32, R21, 0x1, R32 ;  /* 0x0000000115207824 */ /* 0x000fe200078e0220 */
[----:B------:R-:W-:Y:S02]  /*8460*/  IADD3 R33, PT, PT, R18, R33, R14 ;  /* 0x0000002112217210 */ /* 0x000fe40007ffe00e */
[----:B------:R-:W-:-:S02]  /*8470*/  SHF.L.W.U32.HI R24, R24, 0x1e, R24 ;  /* 0x0000001e18187819 */ /* 0x000fc40000010e18 */
[----:B------:R-:W-:Y:S02]  /*8480*/  LOP3.LUT R15, R15, R20, RZ, 0x3c, !PT ;  /* 0x000000140f0f7212 */ /* 0x000fe400078e3cff */
[----:B------:R-:W-:Y:S02]  /*8490*/  LOP3.LUT R35, R33, R24, R29, 0x96, !PT ;  /* 0x0000001821237212 */ /* 0x000fe400078e961d */
[----:B------:R-:W-:Y:S02]  /*84a0*/  LOP3.LUT R21, R10, R26, R17, 0x96, !PT ;  /* 0x0000001a0a157212 */ /* 0x000fe400078e9611 */
[----:B------:R-:W-:Y:S02]  /*84b0*/  SHF.L.W.U32.HI R15, R15, 0x1, R15 ;  /* 0x000000010f0f7819 */ /* 0x000fe40000010e0f */
[----:B------:R-:W-:Y:S01]  /*84c0*/  LEA.HI R32, R33, R32, R33, 0x5 ;  /* 0x0000002021207211 */ /* 0x000fe200078f2821 */
[----:B------:R-:W-:Y:S01]  /*84d0*/  IMAD.IADD R35, R0, 0x1, R35 ;  /* 0x0000000100237824 */ /* 0x000fe200078e0223 */
[----:B------:R-:W-:-:S02]  /*84e0*/  LOP3.LUT R21, R21, R8, RZ, 0x3c, !PT ;  /* 0x0000000815157212 */ /* 0x000fc400078e3cff */
[----:B------:R-:W-:Y:S02]  /*84f0*/  SHF.L.W.U32.HI R31, R33, 0x1e, R33 ;  /* 0x0000001e211f7819 */ /* 0x000fe40000010e21 */
[----:B------:R-:W-:Y:S02]  /*8500*/  IADD3 R8, PT, PT, R18, R32, R15 ;  /* 0x0000002012087210 */ /* 0x000fe40007ffe00f */
[----:B------:R-:W-:Y:S02]  /*8510*/  LOP3.LUT R0, R11, R27, R14, 0x96, !PT ;  /* 0x0000001b0b007212 */ /* 0x000fe400078e960e */
[----:B------:R-:W-:Y:S02]  /*8520*/  SHF.L.W.U32.HI R20, R21, 0x1, R21 ;  /* 0x0000000115147819 */ /* 0x000fe40000010e15 */
[C---:B------:R-:W-:Y:S02]  /*8530*/  LOP3.LUT R32, R8.reuse, R31, R24, 0x96, !PT ;  /* 0x0000001f08207212 */ /* 0x040fe400078e9618 */
[----:B------:R-:W-:-:S02]  /*8540*/  LEA.HI R35, R8, R35, R8, 0x5 ;  /* 0x0000002308237211 */ /* 0x000fc400078f2808 */
[----:B------:R-:W-:Y:S01]  /*8550*/  LOP3.LUT R9, R0, R9, RZ, 0x3c, !PT ;  /* 0x0000000900097212 */ /* 0x000fe200078e3cff */
[----:B------:R-:W-:Y:S01]  /*8560*/  IMAD.IADD R32, R29, 0x1, R32 ;  /* 0x000000011d207824 */ /* 0x000fe200078e0220 */
[----:B------:R-:W-:Y:S02]  /*8570*/  IADD3 R35, PT, PT, R18, R35, R20 ;  /* 0x0000002312237210 */ /* 0x000fe40007ffe014 */
[----:B------:R-:W-:Y:S02]  /*8580*/  SHF.L.W.U32.HI R0, R8, 0x1e, R8 ;  /* 0x0000001e08007819 */ /* 0x000fe40000010e08 */
[----:B------:R-:W-:Y:S02]  /*8590*/  LOP3.LUT R29, R12, R28, R15, 0x96, !PT ;  /* 0x0000001c0c1d7212 */ /* 0x000fe400078e960f */
[----:B------:R-:W-:Y:S02]  /*85a0*/  LOP3.LUT R33, R35, R0, R31, 0x96, !PT ;  /* 0x0000000023217212 */ /* 0x000fe400078e961f */
[----:B------:R-:W-:-:S02]  /*85b0*/  SHF.L.W.U32.HI R21, R9, 0x1, R9 ;  /* 0x0000000109157819 */ /* 0x000fc40000010e09 */
[----:B------:R-:W-:Y:S01]  /*85c0*/  LEA.HI R8, R35, R32, R35, 0x5 ;  /* 0x0000002023087211 */ /* 0x000fe200078f2823 */
[----:B------:R-:W-:Y:S01]  /*85d0*/  IMAD.IADD R33, R24, 0x1, R33 ;  /* 0x0000000118217824 */ /* 0x000fe200078e0221 */
[----:B------:R-:W-:Y:S02]  /*85e0*/  LOP3.LUT R29, R29, R10, RZ, 0x3c, !PT ;  /* 0x0000000a1d1d7212 */ /* 0x000fe400078e3cff */
[----:B------:R-:W-:Y:S02]  /*85f0*/  SHF.L.W.U32.HI R9, R35, 0x1e, R35 ;  /* 0x0000001e23097819 */ /* 0x000fe40000010e23 */
[----:B------:R-:W-:Y:S02]  /*8600*/  IADD3 R8, PT, PT, R18, R8, R21 ;  /* 0x0000000812087210 */ /* 0x000fe40007ffe015 */
[----:B------:R-:W-:Y:S02]  /*8610*/  SHF.L.W.U32.HI R24, R29, 0x1, R29 ;  /* 0x000000011d187819 */ /* 0x000fe40000010e1d */
[----:B------:R-:W-:-:S02]  /*8620*/  LOP3.LUT R32, R8, R9, R0, 0x96, !PT ;  /* 0x0000000908207212 */ /* 0x000fc400078e9600 */
[----:B------:R-:W-:Y:S02]  /*8630*/  LEA.HI R33, R8, R33, R8, 0x5 ;  /* 0x0000002108217211 */ /* 0x000fe400078f2808 */
[----:B------:R-:W-:Y:S01]  /*8640*/  LOP3.LUT R10, R13, R30, R20, 0x96, !PT ;  /* 0x0000001e0d0a7212 */ /* 0x000fe200078e9614 */
[----:B------:R-:W-:Y:S01]  /*8650*/  IMAD.IADD R32, R31, 0x1, R32 ;  /* 0x000000011f207824 */ /* 0x000fe200078e0220 */
[----:B------:R-:W-:Y:S02]  /*8660*/  IADD3 R33, PT, PT, R18, R33, R24 ;  /* 0x0000002112217210 */ /* 0x000fe40007ffe018 */
[----:B------:R-:W-:Y:S02]  /*8670*/  SHF.L.W.U32.HI R8, R8, 0x1e, R8 ;  /* 0x0000001e08087819 */ /* 0x000fe40000010e08 */
[----:B------:R-:W-:Y:S02]  /*8680*/  LOP3.LUT R10, R10, R11, RZ, 0x3c, !PT ;  /* 0x0000000b0a0a7212 */ /* 0x000fe400078e3cff */
[----:B------:R-:W-:-:S02]  /*8690*/  LOP3.LUT R31, R33, R8, R9, 0x96, !PT ;  /* 0x00000008211f7212 */ /* 0x000fc400078e9609 */
[----:B------:R-:W-:Y:S02]  /*86a0*/  LOP3.LUT R11, R16, R3, R21, 0x96, !PT ;  /* 0x00000003100b7212 */ /* 0x000fe400078e9615 */
[----:B------:R-:W-:Y:S02]  /*86b0*/  SHF.L.W.U32.HI R29, R10, 0x1, R10 ;  /* 0x000000010a1d7819 */ /* 0x000fe40000010e0a */
[----:B------:R-:W-:Y:S01]  /*86c0*/  LEA.HI R10, R33, R32, R33, 0x5 ;  /* 0x00000020210a7211 */ /* 0x000fe200078f2821 */
[----:B------:R-:W-:Y:S01]  /*86d0*/  IMAD.IADD R31, R0, 0x1, R31 ;  /* 0x00000001001f7824 */ /* 0x000fe200078e021f */
[----:B------:R-:W-:Y:S02]  /*86e0*/  LOP3.LUT R12, R11, R12, RZ, 0x3c, !PT ;  /* 0x0000000c0b0c7212 */ /* 0x000fe400078e3cff */
[----:B------:R-:W-:Y:S02]  /*86f0*/  SHF.L.W.U32.HI R11, R33, 0x1e, R33 ;  /* 0x0000001e210b7819 */ /* 0x000fe40000010e21 */
[----:B------:R-:W-:-:S02]  /*8700*/  IADD3 R10, PT, PT, R18, R10, R29 ;  /* 0x0000000a120a7210 */ /* 0x000fc40007ffe01d */
        /* <DEDUP_REMOVED lines=32> */
[----:B------:R-:W-:Y:S02]  /*8910*/  LOP3.LUT R0, R30, R21, R31, 0x96, !PT ;  /* 0x000000151e007212 */ /* 0x000fe400078e961f */
[----:B------:R-:W-:-:S02]  /*8920*/  SHF.L.W.U32.HI R25, R25, 0x1, R25 ;  /* 0x0000000119197819 */ /* 0x000fc40000010e19 */
[C---:B------:R-:W-:Y:S02]  /*8930*/  LOP3.LUT R26, R10.reuse, R11, R8, 0x96, !PT ;  /* 0x0000000b0a1a7212 */ /* 0x040fe400078e9608 */
[----:B------:R-:W-:Y:S02]  /*8940*/  LEA.HI R37, R10, R37, R10, 0x5 ;  /* 0x000000250a257211 */ /* 0x000fe400078f280a */
[----:B------:R-:W-:Y:S01]  /*8950*/  LOP3.LUT R27, R0, R27, RZ, 0x3c, !PT ;  /* 0x0000001b001b7212 */ /* 0x000fe200078e3cff */
[----:B------:R-:W-:Y:S01]  /*8960*/  IMAD.IADD R26, R9, 0x1, R26 ;  /* 0x00000001091a7824 */ /* 0x000fe200078e021a */
[----:B------:R-:W-:Y:S02]  /*8970*/  IADD3 R37, PT, PT, R18, R37, R25 ;  /* 0x0000002512257210 */ /* 0x000fe40007ffe019 */
[----:B------:R-:W-:Y:S02]  /*8980*/  SHF.L.W.U32.HI R0, R10, 0x1e, R10 ;  /* 0x0000001e0a007819 */ /* 0x000fe40000010e0a */
[----:B------:R-:W-:-:S02]  /*8990*/  LOP3.LUT R9, R3, R24, R16, 0x96, !PT ;  /* 0x0000001803097212 */ /* 0x000fc400078e9610 */
[----:B------:R-:W-:Y:S02]  /*89a0*/  LOP3.LUT R10, R37, R0, R11, 0x96, !PT ;  /* 0x00000000250a7212 */ /* 0x000fe400078e960b */
[----:B------:R-:W-:Y:S02]  /*89b0*/  SHF.L.W.U32.HI R27, R27, 0x1, R27 ;  /* 0x000000011b1b7819 */ /* 0x000fe40000010e1b */
[C-C-:B------:R-:W-:Y:S02]  /*89c0*/  LEA.HI R26, R37.reuse, R26, R37.reuse, 0x5 ;  /* 0x0000001a251a7211 */ /* 0x140fe400078f2825 */
[----:B------:R-:W-:Y:S01]  /*89d0*/  SHF.L.W.U32.HI R35, R37, 0x1e, R37 ;  /* 0x0000001e25237819 */ /* 0x000fe20000010e25 */
[----:B------:R-:W-:Y:S01]  /*89e0*/  IMAD.IADD R37, R8, 0x1, R10 ;  /* 0x0000000108257824 */ /* 0x000fe200078e020a */
[----:B------:R-:W-:Y:S02]  /*89f0*/  LOP3.LUT R9, R9, R28, RZ, 0x3c, !PT ;  /* 0x0000001c09097212 */ /* 0x000fe400078e3cff */
[----:B------:R-:W-:-:S02]  /*8a00*/  IADD3 R26, PT, PT, R18, R26, R27 ;  /* 0x0000001a121a7210 */ /* 0x000fc40007ffe01b */
[----:B------:R-:W-:Y:S02]  /*8a10*/  SHF.L.W.U32.HI R28, R9, 0x1, R9 ;  /* 0x00000001091c7819 */ /* 0x000fe40000010e09 */
[C---:B------:R-:W-:Y:S02]  /*8a20*/  LOP3.LUT R8, R26.reuse, R35, R0, 0x96, !PT ;  /* 0x000000231a087212 */ /* 0x040fe400078e9600 */
[C---:B------:R-:W-:Y:S02]  /*8a30*/  LEA.HI R37, R26.reuse, R37, R26, 0x5 ;  /* 0x000000251a257211 */ /* 0x040fe400078f281a */
[----:B------:R-:W-:Y:S01]  /*8a40*/  LOP3.LUT R33, R17, R29, R25, 0x96, !PT ;  /* 0x0000001d11217212 */ /* 0x000fe200078e9619 */
[----:B------:R-:W-:Y:S01]  /*8a50*/  IMAD.IADD R11, R11, 0x1, R8 ;  /* 0x000000010b0b7824 */ /* 0x000fe200078e0208 */
[----:B------:R-:W-:Y:S02]  /*8a60*/  SHF.L.W.U32.HI R26, R26, 0x1e, R26 ;  /* 0x0000001e1a1a7819 */ /* 0x000fe40000010e1a */
[----:B------:R-:W-:-:S02]  /*8a70*/  IADD3 R10, PT, PT, R18, R37, R28 ;  /* 0x00000025120a7210 */ /* 0x000fc40007ffe01c */
[----:B------:R-:W-:Y:S02]  /*8a80*/  LOP3.LUT R30, R33, R30, RZ, 0x3c, !PT ;  /* 0x0000001e211e7212 */ /* 0x000fe400078e3cff */
[----:B------:R-:W-:Y:S01]  /*8a90*/  LOP3.LUT R8, R14, R12, R27, 0x96, !PT ;  /* 0x0000000c0e087212 */ /* 0x000fe200078e961b */
[----:B------:R-:W2:Y:S01]  /*8aa0*/  LDL R33, [R1+0x70] ;  /* 0x0000700001217983 */ /* 0x000ea20000100800 */
[----:B------:R-:W-:Y:S02]  /*8ab0*/  LOP3.LUT R37, R10, R26, R35, 0x96, !PT ;  /* 0x0000001a0a257212 */ /* 0x000fe400078e9623 */
[----:B------:R-:W-:Y:S02]  /*8ac0*/  SHF.L.W.U32.HI R30, R30, 0x1, R30 ;  /* 0x000000011e1e7819 */ /* 0x000fe40000010e1e */
[----:B------:R-:W-:Y:S02]  /*8ad0*/  LEA.HI R9, R10, R11, R10, 0x5 ;  /* 0x0000000b0a097211 */ /* 0x000fe400078f280a */
[----:B------:R-:W-:Y:S01]  /*8ae0*/  LOP3.LUT R3, R8, R3, RZ, 0x3c, !PT ;  /* 0x0000000308037212 */ /* 0x000fe200078e3cff */
[----:B------:R-:W-:Y:S01]  /*8af0*/  IMAD.IADD R8, R0, 0x1, R37 ;  /* 0x0000000100087824 */ /* 0x000fe200078e0225 */
[----:B------:R-:W-:-:S02]  /*8b00*/  IADD3 R9, PT, PT, R18, R9, R30 ;  /* 0x0000000912097210 */ /* 0x000fc40007ffe01e */
[----:B------:R-:W-:Y:S02]  /*8b10*/  SHF.L.W.U32.HI R0, R10, 0x1e, R10 ;  /* 0x0000001e0a007819 */ /* 0x000fe40000010e0a */
[C---:B------:R-:W-:Y:S02]  /*8b20*/  LEA.HI R11, R9.reuse, R8, R9, 0x5 ;  /* 0x00000008090b7211 */ /* 0x040fe400078f2809 */
[----:B------:R-:W-:Y:S02]  /*8b30*/  LOP3.LUT R10, R9, R0, R26, 0x96, !PT ;  /* 0x00000000090a7212 */ /* 0x000fe400078e961a */
[----:B------:R-:W-:Y:S02]  /*8b40*/  SHF.L.W.U32.HI R3, R3, 0x1, R3 ;  /* 0x0000000103037819 */ /* 0x000fe40000010e03 */
[----:B------:R-:W-:Y:S01]  /*8b50*/  LOP3.LUT R8, R15, R13, R28, 0x96, !PT ;  /* 0x0000000d0f087212 */ /* 0x000fe200078e961c */
[----:B------:R-:W-:Y:S01]  /*8b60*/  IMAD.IADD R10, R35, 0x1, R10 ;  /* 0x00000001230a7824 */ /* 0x000fe200078e020a */
[----:B------:R-:W-:-:S02]  /*8b70*/  IADD3 R11, PT, PT, R18, R11, R3 ;  /* 0x0000000b120b7210 */ /* 0x000fc40007ffe003 */
[----:B------:R-:W-:Y:S02]  /*8b80*/  LOP3.LUT R8, R8, R17, RZ, 0x3c, !PT ;  /* 0x0000001108087212 */ /* 0x000fe400078e3cff */
        /* <DEDUP_REMOVED lines=9> */
[----:B------:R-:W-:Y:S02]  /*8c20*/  LOP3.LUT R26, R21, R16, R3, 0x96, !PT ;  /* 0x00000010151a7212 */ /* 0x000fe400078e9603 */
[----:B------:R-:W-:Y:S02]  /*8c30*/  LOP3.LUT R11, R14, R10, R17, 0x96, !PT ;  /* 0x0000000a0e0b7212 */ /* 0x000fe400078e9611 */
[----:B------:R-:W-:-:S02]  /*8c40*/  SHF.L.W.U32.HI R8, R35, 0x1, R35 ;  /* 0x0000000123087819 */ /* 0x000fc40000010e23 */
[----:B------:R-:W-:Y:S01]  /*8c50*/  LEA.HI R37, R14, R37, R14, 0x5 ;  /* 0x000000250e257211 */ /* 0x000fe200078f280e */
[----:B------:R-:W-:Y:S01]  /*8c60*/  IMAD.IADD R35, R0, 0x1, R11 ;  /* 0x0000000100237824 */ /* 0x000fe200078e020b */
[----:B------:R-:W-:Y:S02]  /*8c70*/  LOP3.LUT R26, R26, R15, RZ, 0x3c, !PT ;  /* 0x0000000f1a1a7212 */ /* 0x000fe400078e3cff */
[----:B------:R-:W-:Y:S02]  /*8c80*/  IADD3 R0, PT, PT, R18, R37, R8 ;  /* 0x0000002512007210 */ /* 0x000fe40007ffe008 */
[----:B------:R-:W-:Y:S02]  /*8c90*/  SHF.L.W.U32.HI R11, R26, 0x1, R26 ;  /* 0x000000011a0b7819 */ /* 0x000fe40000010e1a */
[----:B------:R-:W-:Y:S02]  /*8ca0*/  LOP3.LUT R15, R24, R25, R9, 0x96, !PT ;  /* 0x00000019180f7212 */ /* 0x000fe400078e9609 */
        /* <DEDUP_REMOVED lines=9> */
[----:B------:R-:W-:Y:S02]  /*8d40*/  LOP3.LUT R14, R14, R21, RZ, 0x3c, !PT ;  /* 0x000000150e0e7212 */ /* 0x000fe400078e3cff */
[----:B------:R-:W-:Y:S01]  /*8d50*/  SHF.L.W.U32.HI R0, R0, 0x1e, R0 ;  /* 0x0000001e00007819 */ /* 0x000fe20000010e00 */
[----:B------:R-:W-:Y:S01]  /*8d60*/  IMAD.IADD R21, R19, 0x1, R20 ;  /* 0x0000000113157824 */ /* 0x000fe200078e0214 */
[----:B------:R-:W-:Y:S02]  /*8d70*/  SHF.L.W.U32.HI R14, R14, 0x1, R14 ;  /* 0x000000010e0e7819 */ /* 0x000fe40000010e0e */
[----:B------:R-:W-:-:S02]  /*8d80*/  LOP3.LUT R37, R18, R0, R35, 0x0, !PT ;  /* 0x0000000012257212 */ /* 0x000fc400078e0023 */
        /* <DEDUP_REMOVED lines=139> */
[----:B------:R-:W-:-:S03]  /*9640*/  LOP3.LUT R11, R11, R10, RZ, 0x3c, !PT ;  /* 0x0000000a0b0b7212 */ /* 0x000fc600078e3cff */
[----:B------:R-:W-:Y:S01]  /*9650*/  IMAD.IADD R37, R19, 0x1, R8 ;  /* 0x0000000113257824 */ /* 0x000fe200078e0208 */
[----:B------:R-:W-:Y:S02]  /*9660*/  SHF.L.W.U32.HI R8, R35, 0x1e, R35 ;  /* 0x0000001e23087819 */ /* 0x000fe40000010e23 */
[----:B------:R-:W-:Y:S02]  /*9670*/  LOP3.LUT R35, R24, R29, R21, 0x96, !PT ;  /* 0x0000001d18237212 */ /* 0x000fe400078e9615 */
[----:B------:R-:W-:Y:S02]  /*9680*/  SHF.L.W.U32.HI R20, R11, 0x1, R11 ;  /* 0x000000010b147819 */ /* 0x000fe40000010e0b */
[----:B------:R-:W-:Y:S02]  /*9690*/  LEA.HI R14, R37, R14, R37, 0x5 ;  /* 0x0000000e250e7211 */ /* 0x000fe400078f2825 */
[----:B------:R-:W-:Y:S02]  /*96a0*/  LOP3.LUT R10, R18, R8, R3, 0x0, !PT ;  /* 0x00000008120a7212 */ /* 0x000fe400078e0003 */
[----:B------:R-:W-:-:S02]  /*96b0*/  LOP3.LUT R11, R26, R9, R27, 0x96, !PT ;  /* 0x000000091a0b7212 */ /* 0x000fc400078e961b */
[----:B------:R-:W-:Y:S02]  /*96c0*/  LOP3.LUT R0, R35, R0, RZ, 0x3c, !PT ;  /* 0x0000000023007212 */ /* 0x000fe400078e3cff */
[----:B------:R-:W-:Y:S02]  /*96d0*/  IADD3 R14, PT, PT, R20, R14, R10 ;  /* 0x0000000e140e7210 */ /* 0x000fe40007ffe00a */
[----:B------:R-:W-:Y:S02]  /*96e0*/  LOP3.LUT R10, R11, R12, RZ, 0x3c, !PT ;  /* 0x0000000c0b0a7212 */ /* 0x000fe400078e3cff */
[----:B------:R-:W-:Y:S02]  /*96f0*/  SHF.L.W.U32.HI R11, R18, 0x1e, R18 ;  /* 0x0000001e120b7819 */ /* 0x000fe40000010e12 */
[----:B------:R-:W-:Y:S02]  /*9700*/  SHF.L.W.U32.HI R0, R0, 0x1, R0 ;  /* 0x0000000100007819 */ /* 0x000fe40000010e00 */
[----:B------:R-:W-:-:S02]  /*9710*/  LOP3.LUT R18, R37, R11, R8, 0x96, !PT ;  /* 0x0000000b25127212 */ /* 0x000fc400078e9608 */
[----:B------:R-:W-:Y:S01]  /*9720*/  LOP3.LUT R12, R13, R25, R0, 0x96, !PT ;  /* 0x000000190d0c7212 */ /* 0x000fe200078e9600 */
[----:B------:R-:W-:Y:S01]  /*9730*/  IMAD.IADD R19, R19, 0x1, R14 ;  /* 0x0000000113137824 */ /* 0x000fe200078e020e */
[----:B------:R-:W-:Y:S01]  /*9740*/  LOP3.LUT R35, R17, R16, R20, 0x96, !PT ;  /* 0x0000001011237212 */ /* 0x000fe200078e9614 */
[----:B------:R-:W-:Y:S01]  /*9750*/  IMAD.IADD R18, R3, 0x1, R18 ;  /* 0x0000000103127824 */ /* 0x000fe200078e0212 */
[----:B------:R-:W-:Y:S02]  /*9760*/  SHF.L.W.U32.HI R30, R37, 0x1e, R37 ;  /* 0x0000001e251e7819 */ /* 0x000fe40000010e25 */
[----:B------:R-:W-:Y:S02]  /*9770*/  LOP3.LUT R12, R12, R26, RZ, 0x3c, !PT ;  /* 0x0000001a0c0c7212 */ /* 0x000fe400078e3cff */
[----:B------:R-:W-:Y:S02]  /*9780*/  LOP3.LUT R14, R35, R24, RZ, 0x3c, !PT ;  /* 0x00000018230e7212 */ /* 0x000fe400078e3cff */
[----:B------:R-:W-:-:S02]  /*9790*/  LOP3.LUT R35, R19, R30, R11, 0x96, !PT ;  /* 0x0000001e13237212 */ /* 0x000fc400078e960b */
[----:B------:R-:W-:Y:S02]  /*97a0*/  SHF.L.W.U32.HI R12, R12, 0x1, R12 ;  /* 0x000000010c0c7819 */ /* 0x000fe40000010e0c */
[----:B------:R-:W-:Y:S01]  /*97b0*/  LEA.HI R3, R19, R18, R19, 0x5 ;  /* 0x0000001213037211 */ /* 0x000fe200078f2813 */
[----:B------:R-:W-:Y:S01]  /*97c0*/  IMAD.IADD R24, R8, 0x1, R35 ;  /* 0x0000000108187824 */ /* 0x000fe200078e0223 */
[----:B------:R-:W-:Y:S02]  /*97d0*/  SHF.L.W.U32.HI R10, R10, 0x1, R10 ;  /* 0x000000010a0a7819 */ /* 0x000fe40000010e0a */
[----:B------:R-:W-:Y:S02]  /*97e0*/  LOP3.LUT R18, R29, R27, R12, 0x96, !PT ;  /* 0x0000001b1d127212 */ /* 0x000fe400078e960c */
[----:B--2---:R-:W-:Y:S02]  /*97f0*/  IADD3 R3, PT, PT, R33, R3, R0 ;  /* 0x0000000321037210 */ /* 0x004fe40007ffe000 */
[----:B------:R-:W-:-:S02]  /*9800*/  SHF.L.W.U32.HI R35, R19, 0x1e, R19 ;  /* 0x0000001e13237819 */ /* 0x000fc40000010e13 */
[----:B------:R-:W-:Y:S02]  /*9810*/  LOP3.LUT R8, R31, R15, R10, 0x96, !PT ;  /* 0x0000000f1f087212 */ /* 0x000fe400078e960a */
[----:B------:R-:W-:Y:S02]  /*9820*/  LOP3.LUT R19, R18, R31, RZ, 0x3c, !PT ;  /* 0x0000001f12137212 */ /* 0x000fe400078e3cff */
[C-C-:B------:R-:W-:Y:S02]  /*9830*/  LEA.HI R24, R3.reuse, R24, R3.reuse, 0x5 ;  /* 0x0000001803187211 */ /* 0x140fe400078f2803 */
[C---:B------:R-:W-:Y:S02]  /*9840*/  LOP3.LUT R18, R3.reuse, R35, R30, 0x96, !PT ;  /* 0x0000002303127212 */ /* 0x040fe400078e961e */
[----:B------:R-:W-:Y:S02]  /*9850*/  LOP3.LUT R17, R8, R17, RZ, 0x3c, !PT ;  /* 0x0000001108117212 */ /* 0x000fe400078e3cff */
[----:B------:R-:W-:Y:S01]  /*9860*/  SHF.L.W.U32.HI R8, R3, 0x1e, R3 ;  /* 0x0000001e03087819 */ /* 0x000fe20000010e03 */
[----:B------:R-:W-:Y:S01]  /*9870*/  IMAD.IADD R11, R11, 0x1, R18 ;  /* 0x000000010b0b7824 */ /* 0x000fe200078e0212 */
[----:B------:R-:W-:-:S02]  /*9880*/  IADD3 R26, PT, PT, R33, R24, R10 ;  /* 0x00000018211a7210 */ /* 0x000fc40007ffe00a */
[----:B------:R-:W-:Y:S02]  /*9890*/  SHF.L.W.U32.HI R14, R14, 0x1, R14 ;  /* 0x000000010e0e7819 */ /* 0x000fe40000010e0e */
[C---:B------:R-:W-:Y:S02]  /*98a0*/  LOP3.LUT R31, R26.reuse, R8, R35, 0x96, !PT ;  /* 0x000000081a1f7212 */ /* 0x040fe400078e9623 */
[----:B------:R-:W-:Y:S02]  /*98b0*/  SHF.L.W.U32.HI R18, R17, 0x1, R17 ;  /* 0x0000000111127819 */ /* 0x000fe40000010e11 */
[----:B------:R-:W-:Y:S01]  /*98c0*/  LEA.HI R17, R26, R11, R26, 0x5 ;  /* 0x0000000b1a117211 */ /* 0x000fe200078f281a */
[----:B------:R-:W-:Y:S01]  /*98d0*/  IMAD.IADD R30, R30, 0x1, R31 ;  /* 0x000000011e1e7824 */ /* 0x000fe200078e021f */
[--C-:B------:R-:W-:Y:S02]  /*98e0*/  LOP3.LUT R24, R28, R21, R14.reuse, 0x96, !PT ;  /* 0x000000151c187212 */ /* 0x100fe400078e960e */
[----:B------:R-:W-:-:S02]  /*98f0*/  IADD3 R17, PT, PT, R33, R17, R14 ;  /* 0x0000001121117210 */ /* 0x000fc40007ffe00e */
[----:B------:R-:W-:Y:S02]  /*9900*/  SHF.L.W.U32.HI R26, R26, 0x1e, R26 ;  /* 0x0000001e1a1a7819 */ /* 0x000fe40000010e1a */
[----:B------:R-:W-:Y:S02]  /*9910*/  LOP3.LUT R3, R24, R13, RZ, 0x3c, !PT ;  /* 0x0000000d18037212 */ /* 0x000fe400078e3cff */
[C---:B------:R-:W-:Y:S02]  /*9920*/  LEA.HI R24, R17.reuse, R30, R17, 0x5 ;  /* 0x0000001e11187211 */ /* 0x040fe400078f2811 */
[----:B------:R-:W-:Y:S02]  /*9930*/  LOP3.LUT R30, R17, R26, R8, 0x96, !PT ;  /* 0x0000001a111e7212 */ /* 0x000fe400078e9608 */
[----:B------:R-:W-:Y:S02]  /*9940*/  LOP3.LUT R11, R9, R20, R18, 0x96, !PT ;  /* 0x00000014090b7212 */ /* 0x000fe400078e9612 */
[----:B------:R-:W-:-:S02]  /*9950*/  SHF.L.W.U32.HI R3, R3, 0x1, R3 ;  /* 0x0000000103037819 */ /* 0x000fc40000010e03 */
[----:B------:R-:W-:Y:S02]  /*9960*/  SHF.L.W.U32.HI R17, R17, 0x1e, R17 ;  /* 0x0000001e11117819 */ /* 0x000fe40000010e11 */
[----:B------:R-:W-:Y:S02]  /*9970*/  IADD3 R24, PT, PT, R33, R24, R12 ;  /* 0x0000001821187210 */ /* 0x000fe40007ffe00c */
[----:B------:R-:W-:Y:S01]  /*9980*/  SHF.L.W.U32.HI R19, R19, 0x1, R19 ;  /* 0x0000000113137819 */ /* 0x000fe20000010e13 */
[----:B------:R-:W-:Y:S01]  /*9990*/  IMAD.IADD R35, R35, 0x1, R30 ;  /* 0x0000000123237824 */ /* 0x000fe200078e021e */
[----:B------:R-:W-:Y:S02]  /*99a0*/  LOP3.LUT R28, R11, R28, RZ, 0x3c, !PT ;  /* 0x0000001c0b1c7212 */ /* 0x000fe400078e3cff */
[----:B------:R-:W-:Y:S02]  /*99b0*/  LOP3.LUT R30, R16, R0, R3, 0x96, !PT ;  /* 0x00000000101e7212 */ /* 0x000fe400078e9603 */
[----:B------:R-:W-:-:S02]  /*99c0*/  LOP3.LUT R11, R24, R17, R26, 0x96, !PT ;  /* 0x00000011180b7212 */ /* 0x000fc400078e961a */
[----:B------:R-:W-:Y:S02]  /*99d0*/  LOP3.LUT R32, R25, R10, R19, 0x96, !PT ;  /* 0x0000000a19207212 */ /* 0x000fe400078e9613 */
[----:B------:R-:W-:Y:S01]  /*99e0*/  LOP3.LUT R30, R30, R29, RZ, 0x3c, !PT ;  /* 0x0000001d1e1e7212 */ /* 0x000fe200078e3cff */
[----:B------:R-:W-:Y:S01]  /*99f0*/  IMAD.IADD R29, R8, 0x1, R11 ;  /* 0x00000001081d7824 */ /* 0x000fe200078e020b */
[----:B------:R-:W-:Y:S02]  /*9a00*/  LOP3.LUT R13, R32, R9, RZ, 0x3c, !PT ;  /* 0x00000009200d7212 */ /* 0x000fe400078e3cff */
[----:B------:R-:W0:Y:S01]  /*9a10*/  LDC.64 R8, c[0x0][0x3a0] ;  /* 0x0000e800ff087b82 */ /* 0x000e220000000a00 */
[----:B------:R-:W-:Y:S02]  /*9a20*/  SHF.L.W.U32.HI R11, R30, 0x1, R30 ;  /* 0x000000011e0b7819 */ /* 0x000fe40000010e1e */
[----:B------:R-:W-:Y:S02]  /*9a30*/  LEA.HI R35, R24, R35, R24, 0x5 ;  /* 0x0000002318237211 */ /* 0x000fe400078f2818 */
[----:B------:R-:W-:-:S02]  /*9a40*/  LOP3.LUT R32, R21, R12, R11, 0x96, !PT ;  /* 0x0000000c15207212 */ /* 0x000fc400078e960b */
[----:B------:R-:W-:Y:S02]  /*9a50*/  SHF.L.W.U32.HI R24, R24, 0x1e, R24 ;  /* 0x0000001e18187819 */ /* 0x000fe40000010e18 */
[----:B------:R-:W-:Y:S02]  /*9a60*/  IADD3 R30, PT, PT, R33, R35, R18 ;  /* 0x00000023211e7210 */ /* 0x000fe40007ffe012 */
[----:B------:R-:W-:Y:S02]  /*9a70*/  LOP3.LUT R32, R32, R25, RZ, 0x3c, !PT ;  /* 0x0000001920207212 */ /* 0x000fe400078e3cff */
[----:B------:R-:W-:Y:S02]  /*9a80*/  SHF.L.W.U32.HI R28, R28, 0x1, R28 ;  /* 0x000000011c1c7819 */ /* 0x000fe40000010e1c */
[C---:B------:R-:W-:Y:S02]  /*9a90*/  LOP3.LUT R25, R30.reuse, R24, R17, 0x96, !PT ;  /* 0x000000181e197212 */ /* 0x040fe400078e9611 */
[----:B------:R-:W-:-:S02]  /*9aa0*/  LEA.HI R34, R30, R29, R30, 0x5 ;  /* 0x0000001d1e227211 */ /* 0x000fc400078f281e */
[----:B------:R-:W-:Y:S01]  /*9ab0*/  SHF.L.W.U32.HI R13, R13, 0x1, R13 ;  /* 0x000000010d0d7819 */ /* 0x000fe20000010e0d */
[----:B------:R-:W-:Y:S01]  /*9ac0*/  IMAD.IADD R36, R26, 0x1, R25 ;  /* 0x000000011a247824 */ /* 0x000fe200078e0219 */
[----:B------:R-:W-:Y:S02]  /*9ad0*/  LOP3.LUT R35, R15, R14, R28, 0x96, !PT ;  /* 0x0000000e0f237212 */ /* 0x000fe400078e961c */
[----:B------:R-:W-:Y:S02]  /*9ae0*/  IADD3 R29, PT, PT, R33, R34, R3 ;  /* 0x00000022211d7210 */ /* 0x000fe40007ffe003 */
[----:B------:R-:W-:Y:S02]  /*9af0*/  SHF.L.W.U32.HI R25, R30, 0x1e, R30 ;  /* 0x0000001e1e197819 */ /* 0x000fe40000010e1e */
[----:B------:R-:W-:Y:S02]  /*9b00*/  LOP3.LUT R26, R27, R18, R13, 0x96, !PT ;  /* 0x000000121b1a7212 */ /* 0x000fe400078e960d */
[----:B------:R-:W-:-:S02]  /*9b10*/  LOP3.LUT R35, R35, R16, RZ, 0x3c, !PT ;  /* 0x0000001023237212 */ /* 0x000fc400078e3cff */
[----:B------:R-:W-:Y:S02]  /*9b20*/  SHF.L.W.U32.HI R16, R32, 0x1, R32 ;  /* 0x0000000120107819 */ /* 0x000fe40000010e20 */
[C---:B------:R-:W-:Y:S02]  /*9b30*/  LEA.HI R32, R29.reuse, R36, R29, 0x5 ;  /* 0x000000241d207211 */ /* 0x040fe400078f281d */
[----:B------:R-:W-:Y:S02]  /*9b40*/  LOP3.LUT R30, R29, R25, R24, 0x96, !PT ;  /* 0x000000191d1e7212 */ /* 0x000fe400078e9618 */
[----:B------:R-:W-:Y:S02]  /*9b50*/  LOP3.LUT R31, R26, R15, RZ, 0x3c, !PT ;  /* 0x0000000f1a1f7212 */ /* 0x000fe400078e3cff */
[----:B0-----:R-:W2:Y:S01]  /*9b60*/  LDG.E.U8 R15, desc[UR4][R8.64+0x12] ;  /* 0x00001204080f7981 */ /* 0x001ea2000c1e1100 */
[----:B------:R-:W-:Y:S02]  /*9b70*/  SHF.L.W.U32.HI R35, R35, 0x1, R35 ;  /* 0x0000000123237819 */ /* 0x000fe40000010e23 */
[----:B------:R-:W-:-:S02]  /*9b80*/  LOP3.LUT R26, R0, R19, R16, 0x96, !PT ;  /* 0x00000013001a7212 */ /* 0x000fc400078e9610 */
[----:B------:R-:W-:Y:S01]  /*9b90*/  IADD3 R32, PT, PT, R33, R32, R19 ;  /* 0x0000002021207210 */ /* 0x000fe20007ffe013 */
[----:B------:R-:W-:Y:S01]  /*9ba0*/  IMAD.IADD R19, R17, 0x1, R30 ;  /* 0x0000000111137824 */ /* 0x000fe200078e021e */
[----:B------:R-:W-:Y:S01]  /*9bb0*/  LOP3.LUT R30, R20, R3, R35, 0x96, !PT ;  /* 0x00000003141e7212 */ /* 0x000fe200078e9623 */
[----:B------:R-:W3:Y:S01]  /*9bc0*/  LDG.E.U8 R17, desc[UR4][R8.64+0x13] ;  /* 0x0000130408117981 */ /* 0x000ee2000c1e1100 */
[----:B------:R-:W-:Y:S02]  /*9bd0*/  LOP3.LUT R26, R26, R27, RZ, 0x3c, !PT ;  /* 0x0000001b1a1a7212 */ /* 0x000fe400078e3cff */
[----:B------:R-:W-:Y:S02]  /*9be0*/  LOP3.LUT R30, R30, R21, RZ, 0x3c, !PT ;  /* 0x000000151e1e7212 */ /* 0x000fe400078e3cff */
[----:B------:R-:W-:Y:S02]  /*9bf0*/  SHF.L.W.U32.HI R27, R31, 0x1, R31 ;  /* 0x000000011f1b7819 */ /* 0x000fe40000010e1f */
[----:B------:R-:W-:-:S02]  /*9c00*/  LEA.HI R34, R32, R19, R32, 0x5 ;  /* 0x0000001320227211 */ /* 0x000fc400078f2820 */
[----:B------:R-:W-:Y:S01]  /*9c10*/  SHF.L.W.U32.HI R21, R29, 0x1e, R29 ;  /* 0x0000001e1d157819 */ /* 0x000fe20000010e1d */
[----:B------:R-:W4:Y:S01]  /*9c20*/  LDG.E.U8 R19, desc[UR4][R8.64+0x11] ;  /* 0x0000110408137981 */ /* 0x000f22000c1e1100 */
[----:B------:R-:W-:Y:S02]  /*9c30*/  LOP3.LUT R31, R10, R28, R27, 0x96, !PT ;  /* 0x0000001c0a1f7212 */ /* 0x000fe400078e961b */
[----:B------:R-:W-:Y:S02]  /*9c40*/  LOP3.LUT R29, R32, R21, R25, 0x96, !PT ;  /* 0x00000015201d7212 */ /* 0x000fe400078e9619 */
[----:B------:R-:W-:Y:S02]  /*9c50*/  LOP3.LUT R20, R31, R20, RZ, 0x3c, !PT ;  /* 0x000000141f147212 */ /* 0x000fe400078e3cff */
[----:B------:R-:W-:Y:S01]  /*9c60*/  IADD3 R28, PT, PT, R33, R34, R28 ;  /* 0x00000022211c7210 */ /* 0x000fe20007ffe01c */
[----:B------:R-:W-:Y:S01]  /*9c70*/  IMAD.IADD R31, R24, 0x1, R29 ;  /* 0x00000001181f7824 */ /* 0x000fe200078e021d */
[----:B------:R-:W-:Y:S01]  /*9c80*/  SHF.L.W.U32.HI R32, R32, 0x1e, R32 ;  /* 0x0000001e20207819 */ /* 0x000fe20000010e20 */
[----:B------:R-:W5:Y:S03]  /*9c90*/  LDG.E.U8 R29, desc[UR4][R8.64+0x10] ;  /* 0x00001004081d7981 */ /* 0x000f66000c1e1100 */
[----:B------:R-:W-:-:S02]  /*9ca0*/  LOP3.LUT R34, R28, R32, R21, 0x96, !PT ;  /* 0x000000201c227212 */ /* 0x000fc400078e9615 */
[----:B------:R-:W-:-:S03]  /*9cb0*/  LEA.HI R24, R28, R31, R28, 0x5 ;  /* 0x0000001f1c187211 */ /* 0x000fc600078f281c */
[----:B------:R-:W-:Y:S01]  /*9cc0*/  IMAD.IADD R31, R25, 0x1, R34 ;  /* 0x00000001191f7824 */ /* 0x000fe200078e0222 */
[----:B------:R-:W-:Y:S02]  /*9cd0*/  IADD3 R24, PT, PT, R33, R24, R11 ;  /* 0x0000001821187210 */ /* 0x000fe40007ffe00b */
[----:B------:R-:W-:Y:S02]  /*9ce0*/  SHF.L.W.U32.HI R25, R28, 0x1e, R28 ;  /* 0x0000001e1c197819 */ /* 0x000fe40000010e1c */
[C---:B------:R-:W-:Y:S02]  /*9cf0*/  LEA.HI R28, R24.reuse, R31, R24, 0x5 ;  /* 0x0000001f181c7211 */ /* 0x040fe400078f2818 */
[----:B------:R-:W-:-:S05]  /*9d00*/  LOP3.LUT R34, R24, R25, R32, 0x96, !PT ;  /* 0x0000001918227212 */ /* 0x000fca00078e9620 */
[----:B------:R-:W-:Y:S01]  /*9d10*/  IMAD.IADD R34, R21, 0x1, R34 ;  /* 0x0000000115227824 */ /* 0x000fe200078e0222 */
[----:B------:R-:W-:Y:S02]  /*9d20*/  IADD3 R21, PT, PT, R33, R28, R13 ;  /* 0x0000001c21157210 */ /* 0x000fe40007ffe00d */
[----:B------:R-:W-:Y:S02]  /*9d30*/  SHF.L.W.U32.HI R28, R24, 0x1e, R24 ;  /* 0x0000001e181c7819 */ /* 0x000fe40000010e18 */
[C---:B------:R-:W-:Y:S02]  /*9d40*/  LEA.HI R34, R21.reuse, R34, R21, 0x5 ;  /* 0x0000002215227211 */ /* 0x040fe400078f2815 */
[C---:B------:R-:W-:Y:S02]  /*9d50*/  LOP3.LUT R37, R21.reuse, R28, R25, 0x96, !PT ;  /* 0x0000001c15257212 */ /* 0x040fe400078e9619 */
[----:B------:R-:W-:Y:S02]  /*9d60*/  SHF.L.W.U32.HI R24, R21, 0x1e, R21 ;  /* 0x0000001e15187819 */ /* 0x000fe40000010e15 */
[----:B------:R-:W5:Y:S01]  /*9d70*/  LDG.E.U8 R21, desc[UR4][R8.64+0xf] ;  /* 0x00000f0408157981 */ /* 0x000f62000c1e1100 */
[----:B------:R-:W-:Y:S01]  /*9d80*/  IADD3 R31, PT, PT, R33, R34, R35 ;  /* 0x00000022211f7210 */ /* 0x000fe20007ffe023 */
[----:B------:R-:W-:-:S03]  /*9d90*/  IMAD.IADD R32, R32, 0x1, R37 ;  /* 0x0000000120207824 */ /* 0x000fc600078e0225 */
        /* <DEDUP_REMOVED lines=8> */
[----:B------:R-:W-:Y:S02]  /*9e20*/  IADD3 R27, PT, PT, R33, R34, R27 ;  /* 0x00000022211b7210 */ /* 0x000fe40007ffe01b */
[----:B------:R-:W-:Y:S02]  /*9e30*/  SHF.L.W.U32.HI R28, R25, 0x1e, R25 ;  /* 0x0000001e191c7819 */ /* 0x000fe40000010e19 */
[----:B------:R-:W-:Y:S02]  /*9e40*/  SHF.L.W.U32.HI R30, R30, 0x1, R30 ;  /* 0x000000011e1e7819 */ /* 0x000fe40000010e1e */
[C---:B------:R-:W-:Y:S02]  /*9e50*/  LEA.HI R25, R27.reuse, R32, R27, 0x5 ;  /* 0x000000201b197211 */ /* 0x040fe400078f281b */
[----:B------:R-:W-:Y:S02]  /*9e60*/  LOP3.LUT R37, R27, R28, R31, 0x96, !PT ;  /* 0x0000001c1b257212 */ /* 0x000fe400078e961f */
[----:B------:R-:W-:-:S02]  /*9e70*/  IADD3 R25, PT, PT, R33, R25, R30 ;  /* 0x0000001921197210 */ /* 0x000fc40007ffe01e */
[----:B------:R-:W-:Y:S01]  /*9e80*/  SHF.L.W.U32.HI R27, R27, 0x1e, R27 ;  /* 0x0000001e1b1b7819 */ /* 0x000fe20000010e1b */
[----:B------:R-:W-:Y:S01]  /*9e90*/  IMAD.IADD R24, R24, 0x1, R37 ;  /* 0x0000000118187824 */ /* 0x000fe200078e0225 */
[----:B------:R-:W-:Y:S02]  /*9ea0*/  SHF.L.W.U32.HI R26, R26, 0x1, R26 ;  /* 0x000000011a1a7819 */ /* 0x000fe40000010e1a */
[C---:B------:R-:W-:Y:S02]  /*9eb0*/  LOP3.LUT R32, R25.reuse, R27, R28, 0x96, !PT ;  /* 0x0000001b19207212 */ /* 0x040fe400078e961c */
[----:B------:R-:W-:-:S03]  /*9ec0*/  LEA.HI R24, R25, R24, R25, 0x5 ;  /* 0x0000001819187211 */ /* 0x000fc600078f2819 */
[----:B------:R-:W-:Y:S01]  /*9ed0*/  IMAD.IADD R31, R31, 0x1, R32 ;  /* 0x000000011f1f7824 */ /* 0x000fe200078e0220 */
[----:B------:R-:W-:Y:S02]  /*9ee0*/  IADD3 R24, PT, PT, R33, R24, R26 ;  /* 0x0000001821187210 */ /* 0x000fe40007ffe01a */
[----:B------:R-:W-:Y:S02]  /*9ef0*/  SHF.L.W.U32.HI R32, R20, 0x1, R20 ;  /* 0x0000000114207819 */ /* 0x000fe40000010e14 */
[----:B------:R-:W-:-:S04]  /*9f00*/  LEA.HI R20, R24, R31, R24, 0x5 ;  /* 0x0000001f18147211 */ /* 0x000fc800078f2818 */
[----:B------:R-:W-:-:S04]  /*9f10*/  IADD3 R20, PT, PT, R33, R20, R32 ;  /* 0x0000001421147210 */ /* 0x000fc80007ffe020 */
[----:B------:R-:W-:-:S05]  /*9f20*/  SHF.L.W.U32.HI R31, R20, 0x1e, R20 ;  /* 0x0000001e141f7819 */ /* 0x000fca0000010e14 */
[----:B------:R-:W-:Y:S01]  /*9f30*/  IMAD.IADD R2, R2, 0x1, R31 ;  /* 0x0000000102027824 */ /* 0x000fe200078e021f */
[----:B------:R-:W-:Y:S02]  /*9f40*/  LOP3.LUT R35, R18, R35, R32, 0x96, !PT ;  /* 0x0000002312237212 */ /* 0x000fe400078e9620 */
[----:B------:R-:W-:Y:S01]  /*9f50*/  SHF.L.W.U32.HI R25, R25, 0x1e, R25 ;  /* 0x0000001e19197819 */ /* 0x000fe20000010e19 */
[----:B------:R-:W5:Y:S01]  /*9f60*/  LDG.E.U8 R32, desc[UR4][R8.64] ;  /* 0x0000000408207981 */ /* 0x000f62000c1e1100 */
[----:B------:R-:W-:-:S04]  /*9f70*/  SHF.R.U32.HI R37, RZ, 0x8, R2 ;  /* 0x00000008ff257819 */ /* 0x000fc80000011602 */
[----:B------:R-:W-:-:S04]  /*9f80*/  LOP3.LUT R18, R37, 0xff, RZ, 0xc0, !PT ;  /* 0x000000ff25127812 */ /* 0x000fc800078ec0ff */
[----:B--2---:R-:W-:Y:S02]  /*9f90*/  ISETP.NE.AND P0, PT, R15, R18, PT ;  /* 0x000000120f00720c */ /* 0x004fe40003f05270 */
[----:B------:R-:W-:Y:S02]  /*9fa0*/  LOP3.LUT R18, R2, 0xff, RZ, 0xc0, !PT ;  /* 0x000000ff02127812 */ /* 0x000fe400078ec0ff */
[----:B------:R-:W-:Y:S02]  /*9fb0*/  SHF.R.U32.HI R15, RZ, 0x10, R2 ;  /* 0x00000010ff0f7819 */ /* 0x000fe40000011602 */
[----:B---3--:R-:W-:Y:S02]  /*9fc0*/  ISETP.NE.OR P0, PT, R17, R18, P0 ;  /* 0x000000121100720c */ /* 0x008fe40000705670 */
[----:B------:R-:W-:Y:S02]  /*9fd0*/  LOP3.LUT R18, R15, 0xff, RZ, 0xc0, !PT ;  /* 0x000000ff0f127812 */ /* 0x000fe400078ec0ff */
[----:B------:R-:W-:-:S02]  /*9fe0*/  LOP3.LUT R17, R14, R11, R30, 0x96, !PT ;  /* 0x0000000b0e117212 */ /* 0x000fc400078e961e */
[----:B------:R-:W2:Y:S01]  /*9ff0*/  LDG.E.U8 R11, desc[UR4][R8.64+0xe] ;  /* 0x00000e04080b7981 */ /* 0x000ea2000c1e1100 */
[----:B----4-:R-:W-:Y:S02]  /*a000*/  ISETP.NE.OR P0, PT, R19, R18, P0 ;  /* 0x000000121300720c */ /* 0x010fe40000705670 */
[----:B------:R-:W-:Y:S02]  /*a010*/  LOP3.LUT R19, R24, R25, R27, 0x96, !PT ;  /* 0x0000001918137212 */ /* 0x000fe400078e961b */
[----:B------:R-:W-:Y:S02]  /*a020*/  SHF.R.U32.HI R18, RZ, 0x18, R2 ;  /* 0x00000018ff127819 */ /* 0x000fe40000011602 */
[----:B------:R-:W-:Y:S01]  /*a030*/  LOP3.LUT R17, R17, R0, RZ, 0x3c, !PT ;  /* 0x0000000011117212 */ /* 0x000fe200078e3cff */
[----:B------:R-:W-:Y:S01]  /*a040*/  IMAD.IADD R19, R28, 0x1, R19 ;  /* 0x000000011c137824 */ /* 0x000fe200078e0213 */
[----:B------:R-:W-:Y:S01]  /*a050*/  PRMT R30, R18, 0x9910, RZ ;  /* 0x00009910121e7816 */ /* 0x000fe200000000ff */
[----:B------:R-:W3:Y:S01]  /*a060*/  LDG.E.U8 R0, desc[UR4][R8.64+0xd] ;  /* 0x00000d0408007981 */ /* 0x000ee2000c1e1100 */
[----:B------:R-:W-:-:S02]  /*a070*/  SHF.L.W.U32.HI R28, R17, 0x1, R17 ;  /* 0x00000001111c7819 */ /* 0x000fc40000010e11 */
[----:B------:R-:W-:Y:S01]  /*a080*/  LEA.HI R19, R20, R19, R20, 0x5 ;  /* 0x0000001314137211 */ /* 0x000fe200078f2814 */
[----:B------:R-:W4:Y:S01]  /*a090*/  LDG.E.U8 R17, desc[UR4][R8.64+0xc] ;  /* 0x00000c0408117981 */ /* 0x000f22000c1e1100 */
[----:B-----5:R-:W-:Y:S02]  /*a0a0*/  ISETP.NE.OR P0, PT, R29, R30, P0 ;  /* 0x0000001e1d00720c */ /* 0x020fe40000705670 */
[--C-:B------:R-:W-:Y:S02]  /*a0b0*/  LOP3.LUT R29, R3, R16, R28.reuse, 0x96, !PT ;  /* 0x00000010031d7212 */ /* 0x100fe400078e961c */
[----:B------:R-:W-:Y:S01]  /*a0c0*/  IADD3 R16, PT, PT, R33, R19, R28 ;  /* 0x0000001321107210 */ /* 0x000fe20007ffe01c */
[----:B------:R-:W5:Y:S03]  /*a0d0*/  LDG.E.U8 R3, desc[UR4][R8.64+0xa] ;  /* 0x00000a0408037981 */ /* 0x000f66000c1e1100 */
[----:B------:R-:W-:Y:S01]  /*a0e0*/  SHF.L.W.U32.HI R28, R16, 0x1e, R16 ;  /* 0x0000001e101c7819 */ /* 0x000fe20000010e10 */
[----:B------:R-:W5:Y:S04]  /*a0f0*/  LDG.E.U8 R19, desc[UR4][R8.64+0xb] ;  /* 0x00000b0408137981 */ /* 0x000f68000c1e1100 */
[----:B------:R-:W-:-:S05]  /*a100*/  IMAD.IADD R7, R7, 0x1, R28 ;  /* 0x0000000107077824 */ /* 0x000fca00078e021c */
[----:B------:R-:W-:-:S04]  /*a110*/  LOP3.LUT R30, R7, 0xff, RZ, 0xc0, !PT ;  /* 0x000000ff071e7812 */ /* 0x000fc800078ec0ff */
[----:B------:R-:W-:Y:S02]  /*a120*/  ISETP.NE.OR P0, PT, R21, R30, P0 ;  /* 0x0000001e1500720c */ /* 0x000fe40000705670 */
[----:B------:R-:W5:Y:S01]  /*a130*/  LDG.E.U8 R21, desc[UR4][R8.64+0x9] ;  /* 0x0000090408157981 */ /* 0x000f62000c1e1100 */
[----:B------:R-:W-:-:S04]  /*a140*/  SHF.L.W.U32.HI R24, R24, 0x1e, R24 ;  /* 0x0000001e18187819 */ /* 0x000fc80000010e18 */
[----:B------:R-:W-:Y:S02]  /*a150*/  LOP3.LUT R20, R20, R24, R25, 0x96, !PT ;  /* 0x0000001814147212 */ /* 0x000fe400078e9619 */
[----:B------:R-:W-:-:S03]  /*a160*/  LOP3.LUT R13, R12, R13, R26, 0x96, !PT ;  /* 0x0000000d0c0d7212 */ /* 0x000fc600078e961a */
[----:B------:R-:W-:Y:S01]  /*a170*/  IMAD.IADD R27, R27, 0x1, R20 ;  /* 0x000000011b1b7824 */ /* 0x000fe200078e0214 */
[----:B------:R-:W-:Y:S02]  /*a180*/  SHF.R.U32.HI R20, RZ, 0x8, R7 ;  /* 0x00000008ff147819 */ /* 0x000fe40000011607 */
[----:B------:R-:W-:Y:S02]  /*a190*/  LOP3.LUT R13, R13, R10, RZ, 0x3c, !PT ;  /* 0x0000000a0d0d7212 */ /* 0x000fe400078e3cff */
[----:B------:R-:W-:Y:S02]  /*a1a0*/  LOP3.LUT R26, R20, 0xff, RZ, 0xc0, !PT ;  /* 0x000000ff141a7812 */ /* 0x000fe400078ec0ff */
[----:B------:R-:W-:Y:S02]  /*a1b0*/  LEA.HI R10, R16, R27, R16, 0x5 ;  /* 0x0000001b100a7211 */ /* 0x000fe400078f2810 */
[----:B------:R-:W5:Y:S01]  /*a1c0*/  LDG.E.U8 R27, desc[UR4][R8.64+0x2] ;  /* 0x00000204081b7981 */ /* 0x000f62000c1e1100 */
[----:B--2---:R-:W-:-:S02]  /*a1d0*/  ISETP.NE.OR P0, PT, R11, R26, P0 ;  /* 0x0000001a0b00720c */ /* 0x004fc40000705670 */
[----:B------:R-:W-:Y:S02]  /*a1e0*/  PRMT R11, R7, 0x7632, R11 ;  /* 0x00007632070b7816 */ /* 0x000fe4000000000b */
[----:B------:R-:W-:Y:S02]  /*a1f0*/  LEA.HI R26, R13, R10, R13, 0x1 ;  /* 0x0000000a0d1a7211 */ /* 0x000fe400078f080d */
[----:B------:R-:W-:Y:S02]  /*a200*/  LOP3.LUT R13, R11, 0xff, RZ, 0xc0, !PT ;  /* 0x000000ff0b0d7812 */ /* 0x000fe400078ec0ff */
[----:B------:R-:W-:Y:S01]  /*a210*/  SHF.R.U32.HI R10, RZ, 0x18, R7 ;  /* 0x00000018ff0a7819 */ /* 0x000fe20000011607 */
[----:B------:R-:W-:-:S03]  /*a220*/  IMAD.IADD R11, R33, 0x1, R26 ;  /* 0x00000001210b7824 */ /* 0x000fc600078e021a */
[----:B------:R-:W-:Y:S02]  /*a230*/  PRMT R26, R10, 0x9910, RZ ;  /* 0x000099100a1a7816 */ /* 0x000fe400000000ff */
[----:B---3--:R-:W-:Y:S02]  /*a240*/  ISETP.NE.OR P0, PT, R0, R13, P0 ;  /* 0x0000000d0000720c */ /* 0x008fe40000705670 */
[----:B------:R-:W-:Y:S01]  /*a250*/  LEA.HI R6, R11, R6, R11, 0x1e ;  /* 0x000000060b067211 */ /* 0x000fe200078ff00b */
[----:B------:R-:W2:Y:S01]  /*a260*/  LDG.E.U8 R0, desc[UR4][R8.64+0x8] ;  /* 0x0000080408007981 */ /* 0x000ea2000c1e1100 */
[----:B----4-:R-:W-:Y:S02]  /*a270*/  ISETP.NE.OR P0, PT, R17, R26, P0 ;  /* 0x0000001a1100720c */ /* 0x010fe40000705670 */
[----:B------:R-:W-:Y:S01]  /*a280*/  LOP3.LUT R26, R6, 0xff, RZ, 0xc0, !PT ;  /* 0x000000ff061a7812 */ /* 0x000fe200078ec0ff */
[----:B------:R-:W3:Y:S01]  /*a290*/  LDG.E.U8 R17, desc[UR4][R8.64+0x7] ;  /* 0x0000070408117981 */ /* 0x000ee2000c1e1100 */
[----:B------:R-:W-:-:S02]  /*a2a0*/  SHF.R.U32.HI R13, RZ, 0x8, R6 ;  /* 0x00000008ff0d7819 */ /* 0x000fc40000011606 */
[----:B-----5:R-:W-:Y:S02]  /*a2b0*/  ISETP.NE.OR P0, PT, R19, R26, P0 ;  /* 0x0000001a1300720c */ /* 0x020fe40000705670 */
[----:B------:R-:W-:Y:S01]  /*a2c0*/  LOP3.LUT R26, R13, 0xff, RZ, 0xc0, !PT ;  /* 0x000000ff0d1a7812 */ /* 0x000fe200078ec0ff */
[----:B------:R-:W4:Y:S03]  /*a2d0*/  LDG.E.U8 R19, desc[UR4][R8.64+0x6] ;  /* 0x0000060408137981 */ /* 0x000f26000c1e1100 */
[----:B------:R-:W-:Y:S02]  /*a2e0*/  ISETP.NE.OR P0, PT, R3, R26, P0 ;  /* 0x0000001a0300720c */ /* 0x000fe40000705670 */
[----:B------:R-:W-:Y:S01]  /*a2f0*/  PRMT R3, R6, 0x7632, R3 ;  /* 0x0000763206037816 */ /* 0x000fe20000000003 */
[----:B------:R-:W5:Y:S03]  /*a300*/  LDG.E.U8 R26, desc[UR4][R8.64+0x5] ;  /* 0x00000504081a7981 */ /* 0x000f66000c1e1100 */
[----:B------:R-:W-:-:S02]  /*a310*/  LOP3.LUT R30, R3, 0xff, RZ, 0xc0, !PT ;  /* 0x000000ff031e7812 */ /* 0x000fc400078ec0ff */
[----:B------:R-:W5:Y:S02]  /*a320*/  LDG.E.U8 R3, desc[UR4][R8.64+0x4] ;  /* 0x0000040408037981 */ /* 0x000f64000c1e1100 */
[----:B------:R-:W-:Y:S02]  /*a330*/  ISETP.NE.OR P0, PT, R21, R30, P0 ;  /* 0x0000001e1500720c */ /* 0x000fe40000705670 */
[----:B------:R-:W5:Y:S04]  /*a340*/  LDG.E.U8 R30, desc[UR4][R8.64+0x3] ;  /* 0x00000304081e7981 */ /* 0x000f68000c1e1100 */
[----:B------:R0:W5:Y:S01]  /*a350*/  LDG.E.U8 R21, desc[UR4][R8.64+0x1] ;  /* 0x0000010408157981 */ /* 0x000162000c1e1100 */
[----:B------:R-:W-:-:S05]  /*a360*/  LOP3.LUT R16, R16, R31, R24, 0x96, !PT ;  /* 0x0000001f10107212 */ /* 0x000fca00078e9618 */
[----:B------:R-:W-:Y:S01]  /*a370*/  IMAD.IADD R16, R25, 0x1, R16 ;  /* 0x0000000119107824 */ /* 0x000fe200078e0210 */
[----:B------:R-:W-:-:S04]  /*a380*/  LOP3.LUT R35, R35, R14, RZ, 0x3c, !PT ;  /* 0x0000000e23237212 */ /* 0x000fc800078e3cff */
[----:B------:R-:W-:Y:S02]  /*a390*/  LEA.HI R16, R11, R16, R11, 0x5 ;  /* 0x000000100b107211 */ /* 0x000fe400078f280b */
[----:B------:R-:W-:Y:S02]  /*a3a0*/  SHF.R.U32.HI R14, RZ, 0x18, R6 ;  /* 0x00000018ff0e7819 */ /* 0x000fe40000011606 */
[----:B------:R-:W-:Y:S02]  /*a3b0*/  LEA.HI R16, R35, R16, R35, 0x1 ;  /* 0x0000001023107211 */ /* 0x000fe400078f0823 */
[----:B------:R-:W-:Y:S02]  /*a3c0*/  LOP3.LUT R29, R29, R12, RZ, 0x3c, !PT ;  /* 0x0000000c1d1d7212 */ /* 0x000fe400078e3cff */
[----:B------:R-:W-:Y:S01]  /*a3d0*/  PRMT R25, R14, 0x9910, RZ ;  /* 0x000099100e197816 */ /* 0x000fe200000000ff */
[----:B------:R-:W-:Y:S01]  /*a3e0*/  IMAD.IADD R12, R33, 0x1, R16 ;  /* 0x00000001210c7824 */ /* 0x000fe200078e0210 */
[----:B------:R-:W-:-:S03]  /*a3f0*/  LOP3.LUT R11, R11, R28, R31, 0x96, !PT ;  /* 0x0000001c0b0b7212 */ /* 0x000fc600078e961f */
[----:B0-----:R-:W-:Y:S02]  /*a400*/  IMAD.MOV.U32 R9, RZ, RZ, R25 ;  /* 0x000000ffff097224 */ /* 0x001fe400078e0019 */
[----:B------:R-:W-:Y:S01]  /*a410*/  IMAD.IADD R5, R5, 0x1, R12 ;  /* 0x0000000105057824 */ /* 0x000fe200078e020c */
[----:B------:R-:W-:Y:S01]  /*a420*/  PRMT R37, R37, 0x3340, R2 ;  /* 0x0000334025257816 */ /* 0x000fe20000000002 */
[----:B------:R-:W-:-:S03]  /*a430*/  IMAD.IADD R11, R24, 0x1, R11 ;  /* 0x00000001180b7824 */ /* 0x000fc600078e020b */
[----:B------:R-:W-:Y:S02]  /*a440*/  LOP3.LUT R8, R5, 0xff, RZ, 0xc0, !PT ;  /* 0x000000ff05087812 */ /* 0x000fe400078ec0ff */
[----:B------:R-:W-:Y:S02]  /*a450*/  SHF.R.U32.HI R2, RZ, 0x8, R5 ;  /* 0x00000008ff027819 */ /* 0x000fe40000011605 */
[----:B------:R-:W-:Y:S02]  /*a460*/  LEA.HI R12, R12, R11, R12, 0x5 ;  /* 0x0000000b0c0c7211 */ /* 0x000fe400078f280c */
[----:B------:R-:W-:Y:S02]  /*a470*/  LOP3.LUT R16, R2, 0xff, RZ, 0xc0, !PT ;  /* 0x000000ff02107812 */ /* 0x000fe400078ec0ff */
[----:B------:R-:W-:-:S04]  /*a480*/  LEA.HI R12, R29, R12, R29, 0x1 ;  /* 0x0000000c1d0c7211 */ /* 0x000fc800078f081d */
[----:B------:R-:W-:Y:S02]  /*a490*/  IADD3 R12, PT, PT, R4, R12, R33 ;  /* 0x0000000c040c7210 */ /* 0x000fe40007ffe021 */
[----:B------:R-:W-:Y:S02]  /*a4a0*/  PRMT R18, R18, 0x3340, R15 ;  /* 0x0000334012127816 */ /* 0x000fe4000000000f */
[--C-:B------:R-:W-:Y:S02]  /*a4b0*/  SHF.R.U32.HI R11, RZ, 0x10, R7.reuse ;  /* 0x00000010ff0b7819 */ /* 0x100fe40000011607 */
[----:B------:R-:W-:Y:S02]  /*a4c0*/  PRMT R15, R20, 0x3340, R7 ;  /* 0x00003340140f7816 */ /* 0x000fe40000000007 */
[--C-:B------:R-:W-:Y:S02]  /*a4d0*/  SHF.R.U32.HI R7, RZ, 0x10, R6.reuse ;  /* 0x00000010ff077819 */ /* 0x100fe40000011606 */
[----:B------:R-:W-:-:S02]  /*a4e0*/  PRMT R13, R13, 0x3340, R6 ;  /* 0x000033400d0d7816 */ /* 0x000fc40000000006 */
[----:B------:R-:W-:Y:S02]  /*a4f0*/  PRMT R4, R12, 0x7632, R4 ;  /* 0x000076320c047816 */ /* 0x000fe40000000004 */
[----:B------:R-:W-:Y:S02]  /*a500*/  PRMT R14, R14, 0x3340, R7 ;  /* 0x000033400e0e7816 */ /* 0x000fe40000000007 */
[----:B------:R-:W-:Y:S02]  /*a510*/  SHF.R.U32.HI R7, RZ, 0x10, R5 ;  /* 0x00000010ff077819 */ /* 0x000fe40000011605 */
[----:B------:R-:W-:Y:S02]  /*a520*/  PRMT R10, R10, 0x3340, R11 ;  /* 0x000033400a0a7816 */ /* 0x000fe4000000000b */
[----:B--2---:R-:W-:Y:S02]  /*a530*/  ISETP.NE.OR P0, PT, R0, R9, P0 ;  /* 0x000000090000720c */ /* 0x004fe40000705670 */
[----:B------:R-:W-:-:S02]  /*a540*/  PRMT R9, R5, 0x7632, R9 ;  /* 0x0000763205097816 */ /* 0x000fc40000000009 */
[----:B---3--:R-:W-:Y:S02]  /*a550*/  ISETP.NE.OR P0, PT, R17, R8, P0 ;  /* 0x000000081100720c */ /* 0x008fe40000705670 */
[----:B------:R-:W-:Y:S02]  /*a560*/  SHF.R.U32.HI R8, RZ, 0x18, R5 ;  /* 0x00000018ff087819 */ /* 0x000fe40000011605 */
[----:B------:R-:W-:Y:S02]  /*a570*/  LOP3.LUT R9, R9, 0xff, RZ, 0xc0, !PT ;  /* 0x000000ff09097812 */ /* 0x000fe400078ec0ff */
[----:B----4-:R-:W-:Y:S02]  /*a580*/  ISETP.NE.OR P0, PT, R19, R16, P0 ;  /* 0x000000101300720c */ /* 0x010fe40000705670 */
[----:B------:R-:W-:Y:S02]  /*a590*/  PRMT R16, R8, 0x9910, RZ ;  /* 0x0000991008107816 */ /* 0x000fe400000000ff */
[----:B-----5:R-:W-:-:S02]  /*a5a0*/  ISETP.NE.OR P0, PT, R26, R9, P0 ;  /* 0x000000091a00720c */ /* 0x020fc40000705670 */
[--C-:B------:R-:W-:Y:S02]  /*a5b0*/  SHF.R.U32.HI R9, RZ, 0x8, R12.reuse ;  /* 0x00000008ff097819 */ /* 0x100fe4000001160c */
[----:B------:R-:W-:Y:S02]  /*a5c0*/  ISETP.NE.OR P0, PT, R3, R16, P0 ;  /* 0x000000100300720c */ /* 0x000fe40000705670 */
[----:B------:R-:W-:Y:S02]  /*a5d0*/  LOP3.LUT R3, R12, 0xff, RZ, 0xc0, !PT ;  /* 0x000000ff0c037812 */ /* 0x000fe400078ec0ff */
[----:B------:R-:W-:Y:S02]  /*a5e0*/  LOP3.LUT R6, R9, 0xff, RZ, 0xc0, !PT ;  /* 0x000000ff09067812 */ /* 0x000fe400078ec0ff */
[----:B------:R-:W-:Y:S02]  /*a5f0*/  ISETP.NE.OR P0, PT, R30, R3, P0 ;  /* 0x000000031e00720c */ /* 0x000fe40000705670 */
[----:B------:R-:W-:-:S02]  /*a600*/  SHF.R.U32.HI R3, RZ, 0x18, R12 ;  /* 0x00000018ff037819 */ /* 0x000fc4000001160c */
[----:B------:R-:W-:Y:S02]  /*a610*/  ISETP.NE.OR P0, PT, R27, R6, P0 ;  /* 0x000000061b00720c */ /* 0x000fe40000705670 */
[----:B------:R-:W-:Y:S02]  /*a620*/  LOP3.LUT R6, R4, 0xff, RZ, 0xc0, !PT ;  /* 0x000000ff04067812 */ /* 0x000fe400078ec0ff */
[----:B------:R-:W-:Y:S02]  /*a630*/  PRMT R17, R3, 0x9910, RZ ;  /* 0x0000991003117816 */ /* 0x000fe400000000ff */
[----:B------:R-:W-:Y:S02]  /*a640*/  ISETP.NE.OR P0, PT, R21, R6, P0 ;  /* 0x000000061500720c */ /* 0x000fe40000705670 */
[----:B------:R-:W-:Y:S02]  /*a650*/  SHF.R.U32.HI R4, RZ, 0x10, R12 ;  /* 0x00000010ff047819 */ /* 0x000fe4000001160c */
[----:B------:R-:W-:-:S02]  /*a660*/  ISETP.NE.OR P0, PT, R32, R17, P0 ;  /* 0x000000112000720c */ /* 0x000fc40000705670 */
[----:B------:R-:W-:Y:S02]  /*a670*/  PRMT R11, R8, 0x3340, R7 ;  /* 0x00003340080b7816 */ /* 0x000fe40000000007 */
[----:B------:R-:W-:Y:S02]  /*a680*/  PRMT R6, R2, 0x3340, R5 ;  /* 0x0000334002067816 */ /* 0x000fe40000000005 */
[----:B------:R-:W-:Y:S02]  /*a690*/  PRMT R7, R3, 0x3340, R4 ;  /* 0x0000334003077816 */ /* 0x000fe40000000004 */
[----:B------:R-:W-:Y:S02]  /*a6a0*/  PRMT R2, R9, 0x3340, R12 ;  /* 0x0000334009027816 */ /* 0x000fe4000000000c */
[----:B------:R-:W-:Y:S02]  /*a6b0*/  PRMT R0, R18, 0x5410, R37 ;  /* 0x0000541012007816 */ /* 0x000fe40000000025 */
[----:B------:R-:W-:-:S02]  /*a6c0*/  PRMT R5, R10, 0x5410, R15 ;  /* 0x000054100a057816 */ /* 0x000fc4000000000f */
[----:B------:R-:W-:Y:S02]  /*a6d0*/  PRMT R4, R14, 0x5410, R13 ;  /* 0x000054100e047816 */ /* 0x000fe4000000000d */
[----:B------:R-:W-:Y:S02]  /*a6e0*/  PRMT R3, R11, 0x5410, R6 ;  /* 0x000054100b037816 */ /* 0x000fe40000000006 */
[----:B------:R-:W-:Y:S01]  /*a6f0*/  PRMT R2, R7, 0x5410, R2 ;  /* 0x0000541007027816 */ /* 0x000fe20000000002 */
[----:B------:R0:W-:Y:S04]  /*a700*/  STL [R1+0x88], R0 ;  /* 0x0000880001007387 */ /* 0x0001e80000100800 */
[----:B------:R0:W-:Y:S04]  /*a710*/  STL.64 [R1+0x80], R4 ;  /* 0x0000800401007387 */ /* 0x0001e80000100a00 */
[----:B------:R0:W-:Y:S01]  /*a720*/  STL.64 [R1+0x78], R2 ;  /* 0x0000780201007387 */ /* 0x0001e20000100a00 */
[----:B------:R-:W-:Y:S05]  /*a730*/  @P0 EXIT ;  /* 0x000000000000094d */ /* 0x000fea0003800000 */
[----:B0-----:R-:W0:Y:S01]  /*a740*/  LDC.64 R2, c[0x0][0x390] ;  /* 0x0000e400ff027b82 */ /* 0x001e220000000a00 */
[----:B------:R-:W-:Y:S01]  /*a750*/  IMAD.MOV.U32 R4, RZ, RZ, 0x1 ;  /* 0x00000001ff047424 */ /* 0x000fe200078e00ff */
[----:B------:R-:W-:Y:S01]  /*a760*/  BSSY.RECONVERGENT B0, `(.L_x_33) ;  /* 0x000000c000007945 */ /* 0x000fe20003800200 */
[----:B------:R-:W-:Y:S01]  /*a770*/  IMAD.MOV.U32 R0, RZ, RZ, RZ ;  /* 0x000000ffff007224 */ /* 0x000fe200078e00ff */
[----:B------:R-:W1:Y:S02]  /*a780*/  LDCU.64 UR6, c[0x0][0x388] ;  /* 0x00007100ff0677ac */ /* 0x000e640008000a00 */
[----:B01----:R0:W-:Y:S04]  /*a790*/  STG.E.U8 desc[UR4][R2.64], R4 ;  /* 0x0000000402007986 */ /* 0x0031e8000c101104 */
.L_x_34:
[----:B------:R-:W-:-:S06]  /*a7a0*/  IMAD.IADD R5, R1, 0x1, R0 ;  /* 0x0000000101057824 */ /* 0x000fcc00078e0200 */
[----:B------:R-:W2:Y:S01]  /*a7b0*/  LDL.U8 R5, [R5+0x78] ;  /* 0x0000780005057983 */ /* 0x000ea20000100000 */
[C---:B0-----:R-:W-:Y:S01]  /*a7c0*/  IADD3 R2, P0, PT, R0.reuse, UR6, RZ ;  /* 0x0000000600027c10 */ /* 0x041fe2000ff1e0ff */
[----:B------:R-:W-:-:S04]  /*a7d0*/  VIADD R0, R0, 0x1 ;  /* 0x0000000100007836 */ /* 0x000fc80000000000 */
[----:B------:R-:W-:-:S05]  /*a7e0*/  IMAD.X R3, RZ, RZ, UR7, P0 ;  /* 0x00000007ff037e24 */ /* 0x000fca00080e06ff */
[----:B--2---:R1:W-:Y:S01]  /*a7f0*/  STG.E.U8 desc[UR4][R2.64], R5 ;  /* 0x0000000502007986 */ /* 0x0043e2000c101104 */
[----:B------:R-:W-:-:S13]  /*a800*/  ISETP.NE.AND P0, PT, R5, RZ, PT ;  /* 0x000000ff0500720c */ /* 0x000fda0003f05270 */
[----:B-1----:R-:W-:Y:S05]  /*a810*/  @P0 BRA `(.L_x_34) ;  /* 0xfffffffc00e00947 */ /* 0x002fea000383ffff */
[----:B------:R-:W-:Y:S05]  /*a820*/  BSYNC.RECONVERGENT B0 ;  /* 0x0000000000007941 */ /* 0x000fea0003800200 */
.L_x_33:
[----:B------:R-:W0:Y:S02]  /*a830*/  LDC.64 R2, c[0x0][0x380] ;  /* 0x0000e000ff027b82 */ /* 0x000e240000000a00 */
[----:B0-----:R-:W-:Y:S01]  /*a840*/  STG.E.64 desc[UR4][R2.64], R22 ;  /* 0x0000001602007986 */ /* 0x001fe2000c101b04 */
[----:B------:R-:W-:Y:S05]  /*a850*/  EXIT ;  /* 0x000000000000794d */ /* 0x000fea0003800000 */
.L_x_35:
[----:B------:R-:W-:-:S00]  /*a860*/  BRA `(.L_x_35) ;  /* 0xfffffffc00fc7947 */ /* 0x000fc0000383ffff */
[----:B------:R-:W-:-:S00]  /*a870*/  NOP ;  /* 0x0000000000007918 */ /* 0x000fc00000000000 */
        /* <DEDUP_REMOVED lines=8> */
.L_x_36:


//--------------------- .nv.shared.reserved.0     --------------------------
	.section	.nv.shared.reserved.0,"aw",@nobits
	.weak		__nv_reservedSMEM_offset_0_alias
	.size		__nv_reservedSMEM_offset_0_alias, 0, 64
	.other		__nv_reservedSMEM_offset_0_alias,@"STO_CUDA_RESERVED_SHARED STV_DEFAULT"
__nv_reservedSMEM_offset_0_alias:
	.zero		0
	.zero		64


//--------------------- .nv.constant0._Z22kernel_sha1_nonce_hashPyPhPbS_S0_ --------------------------
	.section	.nv.constant0._Z22kernel_sha1_nonce_hashPyPhPbS_S0_,"a",@progbits
	.sectionflags	@""
	.align	4
.nv.constant0._Z22kernel_sha1_nonce_hashPyPhPbS_S0_:
	.zero		936


//--------------------- SYMBOLS --------------------------

	.type		.nv.reservedSmem.offset0,@object
	.size		.nv.reservedSmem.offset0,0x4
